	.target	sm_90a

	.elftype	@"ET_EXEC"


//--------------------- .note.nv.tkinfo           --------------------------
	.section	.note.nv.tkinfo,"",@"SHT_NOTE"
	.sectionflags	@"SHF_NOTE_NV_TKINFO"
	.tkinfo
        /*0018*/ 	.word	0x00000002
        /*0030*/ 	.string	""
        /*0030*/ 	.string	"ptxas"
        /*0030*/ 	.string	"Cuda compilation tools, release 13.0, V13.0.88"
        /*0030*/ 	.string	"Build cuda_13.0.r13.0/compiler.36424714_0"
        /*0030*/ 	.string	"-arch sm_90a -m 64 "



//--------------------- .note.nv.cuinfo           --------------------------
	.section	.note.nv.cuinfo,"",@"SHT_NOTE"
	.sectionflags	@"SHF_NOTE_NV_CUINFO"
        /*0018*/ 	.short	0x0002
        /*001a*/ 	.short	0x005a
        /*001c*/ 	.short	0x0082
	.zero		2


//--------------------- .nv.info                  --------------------------
	.section	.nv.info,"",@"SHT_CUDA_INFO"
	.align	4


	//----- nvinfo : EIATTR_REGCOUNT
	.align		4
        /*0000*/ 	.byte	0x04, 0x2f
        /*0002*/ 	.short	(.L_15 - .L_14)
	.align		4
.L_14:
        /*0004*/ 	.word	index@(_ZN7cutlass13device_kernelINS_4gemm6kernel13GemmUniversalIN4cute5tupleIJiiiiEEENS1_10collective13CollectiveMmaINS1_34MainloopSm90TmaGmmaWarpSpecializedILi22ENS5_IJNS4_1CILi4EEENSA_ILi1EEESC_EEENS1_35KernelTmaWarpSpecializedCooperativeEEENS5_IJNSA_ILi256EEENSA_ILi64EEENSA_ILi32EEEEEEaNS5_IJlSC_lEEEaSK_NS4_8TiledMMAINS4_8MMA_AtomIJNS4_4SM904GMMA26MMA_64x64x32_S32S8S8_SS_TNEEEENS4_6LayoutINS5_IJNSA_ILi2EEESC_SC_EEENS5_IJSC_NSA_ILi0EEESU_EEEEENS5_IJNS4_10UnderscoreESX_SX_EEEEENS4_13SM90_TMA_LOADENS4_14ComposedLayoutINS4_7SwizzleILi1ELi4ELi3EEENS4_18smem_ptr_flag_bitsILi8EEENSR_INS5_IJNSA_ILi8EEESI_EEENS5_IJSI_SC_EEEEEEEvNS4_8identityENS4_23SM90_TMA_LOAD_MULTICASTES1A_vS1B_EENS_8epilogue10collective6detail29Sm90TmaWarpSpecializedAdapterINS1F_15DefaultEpilogueIaSK_SK_NS1E_6thread17LinearCombinationIaLi1EiiLNS1J_9ScaleType4KindE0ELNS_15FloatRoundStyleE2EaEENS1_15EpilogueDefaultEEEEEvvEEEEvNT_6ParamsE)
        /*0008*/ 	.word	0x000000a8


	//----- nvinfo : EIATTR_FRAME_SIZE
	.align		4
.L_15:
        /*000c*/ 	.byte	0x04, 0x11
        /*000e*/ 	.short	(.L_17 - .L_16)
	.align		4
.L_16:
        /*0010*/ 	.word	index@(_ZN7cutlass13device_kernelINS_4gemm6kernel13GemmUniversalIN4cute5tupleIJiiiiEEENS1_10collective13CollectiveMmaINS1_34MainloopSm90TmaGmmaWarpSpecializedILi22ENS5_IJNS4_1CILi4EEENSA_ILi1EEESC_EEENS1_35KernelTmaWarpSpecializedCooperativeEEENS5_IJNSA_ILi256EEENSA_ILi64EEENSA_ILi32EEEEEEaNS5_IJlSC_lEEEaSK_NS4_8TiledMMAINS4_8MMA_AtomIJNS4_4SM904GMMA26MMA_64x64x32_S32S8S8_SS_TNEEEENS4_6LayoutINS5_IJNSA_ILi2EEESC_SC_EEENS5_IJSC_NSA_ILi0EEESU_EEEEENS5_IJNS4_10UnderscoreESX_SX_EEEEENS4_13SM90_TMA_LOADENS4_14ComposedLayoutINS4_7SwizzleILi1ELi4ELi3EEENS4_18smem_ptr_flag_bitsILi8EEENSR_INS5_IJNSA_ILi8EEESI_EEENS5_IJSI_SC_EEEEEEEvNS4_8identityENS4_23SM90_TMA_LOAD_MULTICASTES1A_vS1B_EENS_8epilogue10collective6detail29Sm90TmaWarpSpecializedAdapterINS1F_15DefaultEpilogueIaSK_SK_NS1E_6thread17LinearCombinationIaLi1EiiLNS1J_9ScaleType4KindE0ELNS_15FloatRoundStyleE2EaEENS1_15EpilogueDefaultEEEEEvvEEEEvNT_6ParamsE)
        /*0014*/ 	.word	0x00000000


	//----- nvinfo : EIATTR_MIN_STACK_SIZE
	.align		4
.L_17:
        /*0018*/ 	.byte	0x04, 0x12
        /*001a*/ 	.short	(.L_19 - .L_18)
	.align		4
.L_18:
        /*001c*/ 	.word	index@(_ZN7cutlass13device_kernelINS_4gemm6kernel13GemmUniversalIN4cute5tupleIJiiiiEEENS1_10collective13CollectiveMmaINS1_34MainloopSm90TmaGmmaWarpSpecializedILi22ENS5_IJNS4_1CILi4EEENSA_ILi1EEESC_EEENS1_35KernelTmaWarpSpecializedCooperativeEEENS5_IJNSA_ILi256EEENSA_ILi64EEENSA_ILi32EEEEEEaNS5_IJlSC_lEEEaSK_NS4_8TiledMMAINS4_8MMA_AtomIJNS4_4SM904GMMA26MMA_64x64x32_S32S8S8_SS_TNEEEENS4_6LayoutINS5_IJNSA_ILi2EEESC_SC_EEENS5_IJSC_NSA_ILi0EEESU_EEEEENS5_IJNS4_10UnderscoreESX_SX_EEEEENS4_13SM90_TMA_LOADENS4_14ComposedLayoutINS4_7SwizzleILi1ELi4ELi3EEENS4_18smem_ptr_flag_bitsILi8EEENSR_INS5_IJNSA_ILi8EEESI_EEENS5_IJSI_SC_EEEEEEEvNS4_8identityENS4_23SM90_TMA_LOAD_MULTICASTES1A_vS1B_EENS_8epilogue10collective6detail29Sm90TmaWarpSpecializedAdapterINS1F_15DefaultEpilogueIaSK_SK_NS1E_6thread17LinearCombinationIaLi1EiiLNS1J_9ScaleType4KindE0ELNS_15FloatRoundStyleE2EaEENS1_15EpilogueDefaultEEEEEvvEEEEvNT_6ParamsE)
        /*0020*/ 	.word	0x00000000
.L_19:


//--------------------- .nv.compat                --------------------------
	.section	.nv.compat,"",@"SHT_CUDA_COMPAT_INFO"
	.align	4
        /*0000*/ 	.byte	0x02, 0x09, 0x01, 0x00, 0x02, 0x02, 0x04, 0x00, 0x02, 0x05, 0x05, 0x00, 0x03, 0x07, 0x01, 0x01
        /*0010*/ 	.byte	0x02, 0x03, 0x01, 0x00, 0x02, 0x06, 0x01, 0x00, 0x04, 0x0b, 0x08, 0x00, 0x00, 0x00, 0x00, 0x00
        /*0020*/ 	.byte	0x00, 0x00, 0x00, 0x00


//--------------------- .nv.info._ZN7cutlass13device_kernelINS_4gemm6kernel13GemmUniversalIN4cute5tupleIJiiiiEEENS1_10collective13CollectiveMmaINS1_34MainloopSm90TmaGmmaWarpSpecializedILi22ENS5_IJNS4_1CILi4EEENSA_ILi1EEESC_EEENS1_35KernelTmaWarpSpecializedCooperativeEEENS5_IJNSA_ILi256EEENSA_ILi64EEENSA_ILi32EEEEEEaNS5_IJlSC_lEEEaSK_NS4_8TiledMMAINS4_8MMA_AtomIJNS4_4SM904GMMA26MMA_64x64x32_S32S8S8_SS_TNEEEENS4_6LayoutINS5_IJNSA_ILi2EEESC_SC_EEENS5_IJSC_NSA_ILi0EEESU_EEEEENS5_IJNS4_10UnderscoreESX_SX_EEEEENS4_13SM90_TMA_LOADENS4_14ComposedLayoutINS4_7SwizzleILi1ELi4ELi3EEENS4_18smem_ptr_flag_bitsILi8EEENSR_INS5_IJNSA_ILi8EEESI_EEENS5_IJSI_SC_EEEEEEEvNS4_8identityENS4_23SM90_TMA_LOAD_MULTICASTES1A_vS1B_EENS_8epilogue10collective6detail29Sm90TmaWarpSpecializedAdapterINS1F_15DefaultEpilogueIaSK_SK_NS1E_6thread17LinearCombinationIaLi1EiiLNS1J_9ScaleType4KindE0ELNS_15FloatRoundStyleE2EaEENS1_15EpilogueDefaultEEEEEvvEEEEvNT_6ParamsE --------------------------
	.section	.nv.info._ZN7cutlass13device_kernelINS_4gemm6kernel13GemmUniversalIN4cute5tupleIJiiiiEEENS1_10collective13CollectiveMmaINS1_34MainloopSm90TmaGmmaWarpSpecializedILi22ENS5_IJNS4_1CILi4EEENSA_ILi1EEESC_EEENS1_35KernelTmaWarpSpecializedCooperativeEEENS5_IJNSA_ILi256EEENSA_ILi64EEENSA_ILi32EEEEEEaNS5_IJlSC_lEEEaSK_NS4_8TiledMMAINS4_8MMA_AtomIJNS4_4SM904GMMA26MMA_64x64x32_S32S8S8_SS_TNEEEENS4_6LayoutINS5_IJNSA_ILi2EEESC_SC_EEENS5_IJSC_NSA_ILi0EEESU_EEEEENS5_IJNS4_10UnderscoreESX_SX_EEEEENS4_13SM90_TMA_LOADENS4_14ComposedLayoutINS4_7SwizzleILi1ELi4ELi3EEENS4_18smem_ptr_flag_bitsILi8EEENSR_INS5_IJNSA_ILi8EEESI_EEENS5_IJSI_SC_EEEEEEEvNS4_8identityENS4_23SM90_TMA_LOAD_MULTICASTES1A_vS1B_EENS_8epilogue10collective6detail29Sm90TmaWarpSpecializedAdapterINS1F_15DefaultEpilogueIaSK_SK_NS1E_6thread17LinearCombinationIaLi1EiiLNS1J_9ScaleType4KindE0ELNS_15FloatRoundStyleE2EaEENS1_15EpilogueDefaultEEEEEvvEEEEvNT_6ParamsE,"",@"SHT_CUDA_INFO"
	.sectionflags	@""
	.align	4


	//----- nvinfo : EIATTR_CUDA_API_VERSION
	.align		4
        /*0000*/ 	.byte	0x04, 0x37
        /*0002*/ 	.short	(.L_21 - .L_20)
.L_20:
        /*0004*/ 	.word	0x00000082


	//----- nvinfo : EIATTR_KPARAM_INFO
	.align		4
.L_21:
        /*0008*/ 	.byte	0x04, 0x17
        /*000a*/ 	.short	(.L_23 - .L_22)
.L_22:
        /*000c*/ 	.word	0x00000000
        /*0010*/ 	.short	0x0000
        /*0012*/ 	.short	0x0070
        /*0014*/ 	.byte	0x00, 0xf0, 0x01, 0x10


	//----- nvinfo : EIATTR_SPARSE_MMA_MASK
	.align		4
.L_23:
        /*0018*/ 	.byte	0x03, 0x50
        /*001a*/ 	.short	0x0000


	//----- nvinfo : EIATTR_MAXREG_COUNT
	.align		4
        /*001c*/ 	.byte	0x03, 0x1b
        /*001e*/ 	.short	0x00a8


	//----- nvinfo : EIATTR_NUM_BARRIERS
	.align		4
        /*0020*/ 	.byte	0x02, 0x4c
        /*0022*/ 	.byte	0x01
	.zero		1


	//----- nvinfo : EIATTR_EXTERNS
	.align		4
        /*0024*/ 	.byte	0x04, 0x0f
        /*0026*/ 	.short	(.L_25 - .L_24)


	//   ....[0]....
	.align		4
.L_24:
        /*0028*/ 	.word	index@(__assertfail)


	//----- nvinfo : EIATTR_MERCURY_ISA_VERSION
	.align		4
.L_25:
        /*002c*/ 	.byte	0x03, 0x5f
        /*002e*/ 	.short	0x0101


	//----- nvinfo : EIATTR_INT_WARP_WIDE_INSTR_OFFSETS
	.align		4
        /*0030*/ 	.byte	0x04, 0x31
        /*0032*/ 	.short	(.L_27 - .L_26)


	//   ....[0]....
.L_26:
        /*0034*/ 	.word	0x000006f0


	//   ....[1]....
        /*0038*/ 	.word	0x00000720


	//   ....[2]....
        /*003c*/ 	.word	0x000008d0


	//----- nvinfo : EIATTR_COOP_GROUP_MASK_REGIDS
	.align		4
.L_27:
        /*0040*/ 	.byte	0x04, 0x29
        /*0042*/ 	.short	(.L_29 - .L_28)


	//   ....[0]....
.L_28:
        /*0044*/ 	.word	0xffffffff


	//   ....[1]....
        /*0048*/ 	.word	0xffffffff


	//   ....[2]....
        /*004c*/ 	.word	0xffffffff


	//   ....[3]....
        /*0050*/ 	.word	0xffffffff


	//   ....[4]....
        /*0054*/ 	.word	0xffffffff


	//   ....[5]....
        /*0058*/ 	.word	0xffffffff


	//----- nvinfo : EIATTR_COOP_GROUP_INSTR_OFFSETS
	.align		4
.L_29:
        /*005c*/ 	.byte	0x04, 0x28
        /*005e*/ 	.short	(.L_31 - .L_30)


	//   ....[0]....
.L_30:
        /*0060*/ 	.word	0x00000060


	//   ....[1]....
        /*0064*/ 	.word	0x00000070


	//   ....[2]....
        /*0068*/ 	.word	0x00000130


	//   ....[3]....
        /*006c*/ 	.word	0x00000540


	//   ....[4]....
        /*0070*/ 	.word	0x00000a80


	//   ....[5]....
        /*0074*/ 	.word	0x000014b0


	//----- nvinfo : EIATTR_REG_RECONFIG
	.align		4
.L_31:
        /*0078*/ 	.byte	0x01, 0x54
	.zero		2


	//----- nvinfo : EIATTR_SYSCALL_OFFSETS
	.align		4
        /*007c*/ 	.byte	0x04, 0x46
        /*007e*/ 	.short	(.L_33 - .L_32)


	//   ....[0]....
.L_32:
        /*0080*/ 	.word	0x00001680


	//----- nvinfo : EIATTR_MBARRIER_INSTR_OFFSETS
	.align		4
.L_33:
        /*0084*/ 	.byte	0x04, 0x39
        /*0086*/ 	.short	(.L_35 - .L_34)


	//   ....[0]....
.L_34:
        /*0088*/ 	.word	0x00000250
        /*008c*/ 	.word	0x000000ff
        /*0090*/ 	.word	0x00000000
        /*0094*/ 	.short	0x0100
        /*0096*/ 	.byte	0x08
	.zero		1


	//   ....[1]....
        /*0098*/ 	.word	0x00000260
        /*009c*/ 	.word	0x000000ff
        /*00a0*/ 	.word	0x000000b0
        /*00a4*/ 	.short	0x0100
        /*00a6*/ 	.byte	0x08
	.zero		1


	//   ....[2]....
        /*00a8*/ 	.word	0x00000270
        /*00ac*/ 	.word	0x000000ff
        /*00b0*/ 	.word	0x00000008
        /*00b4*/ 	.short	0x0100
        /*00b6*/ 	.byte	0x08
	.zero		1


	//   ....[3]....
        /*00b8*/ 	.word	0x00000280
        /*00bc*/ 	.word	0x000000ff
        /*00c0*/ 	.word	0x000000b8
        /*00c4*/ 	.short	0x0100
        /*00c6*/ 	.byte	0x08
	.zero		1


	//   ....[4]....
        /*00c8*/ 	.word	0x00000290
        /*00cc*/ 	.word	0x000000ff
        /*00d0*/ 	.word	0x00000010
        /*00d4*/ 	.short	0x0100
        /*00d6*/ 	.byte	0x08
	.zero		1


	//   ....[5]....
        /*00d8*/ 	.word	0x000002a0
        /*00dc*/ 	.word	0x000000ff
        /*00e0*/ 	.word	0x000000c0
        /*00e4*/ 	.short	0x0100
        /*00e6*/ 	.byte	0x08
	.zero		1


	//   ....[6]....
        /*00e8*/ 	.word	0x000002b0
        /*00ec*/ 	.word	0x000000ff
        /*00f0*/ 	.word	0x00000018
        /*00f4*/ 	.short	0x0100
        /*00f6*/ 	.byte	0x08
	.zero		1


	//   ....[7]....
        /*00f8*/ 	.word	0x000002c0
        /*00fc*/ 	.word	0x000000ff
        /*0100*/ 	.word	0x000000c8
        /*0104*/ 	.short	0x0100
        /*0106*/ 	.byte	0x08
	.zero		1


	//   ....[8]....
        /*0108*/ 	.word	0x000002d0
        /*010c*/ 	.word	0x000000ff
        /*0110*/ 	.word	0x00000020
        /*0114*/ 	.short	0x0100
        /*0116*/ 	.byte	0x08
	.zero		1


	//   ....[9]....
        /*0118*/ 	.word	0x000002e0
        /*011c*/ 	.word	0x000000ff
        /*0120*/ 	.word	0x000000d0
        /*0124*/ 	.short	0x0100
        /*0126*/ 	.byte	0x08
	.zero		1


	//   ....[10]....
        /*0128*/ 	.word	0x000002f0
        /*012c*/ 	.word	0x000000ff
        /*0130*/ 	.word	0x00000028
        /*0134*/ 	.short	0x0100
        /*0136*/ 	.byte	0x08
	.zero		1


	//   ....[11]....
        /*0138*/ 	.word	0x00000300
        /*013c*/ 	.word	0x000000ff
        /*0140*/ 	.word	0x000000d8
        /*0144*/ 	.short	0x0100
        /*0146*/ 	.byte	0x08
	.zero		1


	//   ....[12]....
        /*0148*/ 	.word	0x00000310
        /*014c*/ 	.word	0x000000ff
        /*0150*/ 	.word	0x00000030
        /*0154*/ 	.short	0x0100
        /*0156*/ 	.byte	0x08
	.zero		1


	//   ....[13]....
        /*0158*/ 	.word	0x00000320
        /*015c*/ 	.word	0x000000ff
        /*0160*/ 	.word	0x000000e0
        /*0164*/ 	.short	0x0100
        /*0166*/ 	.byte	0x08
	.zero		1


	//   ....[14]....
        /*0168*/ 	.word	0x00000330
        /*016c*/ 	.word	0x000000ff
        /*0170*/ 	.word	0x00000038
        /*0174*/ 	.short	0x0100
        /*0176*/ 	.byte	0x08
	.zero		1


	//   ....[15]....
        /*0178*/ 	.word	0x00000340
        /*017c*/ 	.word	0x000000ff
        /*0180*/ 	.word	0x000000e8
        /*0184*/ 	.short	0x0100
        /*0186*/ 	.byte	0x08
	.zero		1


	//   ....[16]....
        /*0188*/ 	.word	0x00000350
        /*018c*/ 	.word	0x000000ff
        /*0190*/ 	.word	0x00000040
        /*0194*/ 	.short	0x0100
        /*0196*/ 	.byte	0x08
	.zero		1


	//   ....[17]....
        /*0198*/ 	.word	0x00000360
        /*019c*/ 	.word	0x000000ff
        /*01a0*/ 	.word	0x000000f0
        /*01a4*/ 	.short	0x0100
        /*01a6*/ 	.byte	0x08
	.zero		1


	//   ....[18]....
        /*01a8*/ 	.word	0x00000370
        /*01ac*/ 	.word	0x000000ff
        /*01b0*/ 	.word	0x00000048
        /*01b4*/ 	.short	0x0100
        /*01b6*/ 	.byte	0x08
	.zero		1


	//   ....[19]....
        /*01b8*/ 	.word	0x00000380
        /*01bc*/ 	.word	0x000000ff
        /*01c0*/ 	.word	0x000000f8
        /*01c4*/ 	.short	0x0100
        /*01c6*/ 	.byte	0x08
	.zero		1


	//   ....[20]....
        /*01c8*/ 	.word	0x00000390
        /*01cc*/ 	.word	0x000000ff
        /*01d0*/ 	.word	0x00000050
        /*01d4*/ 	.short	0x0100
        /*01d6*/ 	.byte	0x08
	.zero		1


	//   ....[21]....
        /*01d8*/ 	.word	0x000003a0
        /*01dc*/ 	.word	0x000000ff
        /*01e0*/ 	.word	0x00000100
        /*01e4*/ 	.short	0x0100
        /*01e6*/ 	.byte	0x08
	.zero		1


	//   ....[22]....
        /*01e8*/ 	.word	0x000003b0
        /*01ec*/ 	.word	0x000000ff
        /*01f0*/ 	.word	0x00000058
        /*01f4*/ 	.short	0x0100
        /*01f6*/ 	.byte	0x08
	.zero		1


	//   ....[23]....
        /*01f8*/ 	.word	0x000003c0
        /*01fc*/ 	.word	0x000000ff
        /*0200*/ 	.word	0x00000108
        /*0204*/ 	.short	0x0100
        /*0206*/ 	.byte	0x08
	.zero		1


	//   ....[24]....
        /*0208*/ 	.word	0x000003d0
        /*020c*/ 	.word	0x000000ff
        /*0210*/ 	.word	0x00000060
        /*0214*/ 	.short	0x0100
        /*0216*/ 	.byte	0x08
	.zero		1


	//   ....[25]....
        /*0218*/ 	.word	0x000003e0
        /*021c*/ 	.word	0x000000ff
        /*0220*/ 	.word	0x00000110
        /*0224*/ 	.short	0x0100
        /*0226*/ 	.byte	0x08
	.zero		1


	//   ....[26]....
        /*0228*/ 	.word	0x000003f0
        /*022c*/ 	.word	0x000000ff
        /*0230*/ 	.word	0x00000068
        /*0234*/ 	.short	0x0100
        /*0236*/ 	.byte	0x08
	.zero		1


	//   ....[27]....
        /*0238*/ 	.word	0x00000400
        /*023c*/ 	.word	0x000000ff
        /*0240*/ 	.word	0x00000118
        /*0244*/ 	.short	0x0100
        /*0246*/ 	.byte	0x08
	.zero		1


	//   ....[28]....
        /*0248*/ 	.word	0x00000410
        /*024c*/ 	.word	0x000000ff
        /*0250*/ 	.word	0x00000070
        /*0254*/ 	.short	0x0100
        /*0256*/ 	.byte	0x08
	.zero		1


	//   ....[29]....
        /*0258*/ 	.word	0x00000420
        /*025c*/ 	.word	0x000000ff
        /*0260*/ 	.word	0x00000120
        /*0264*/ 	.short	0x0100
        /*0266*/ 	.byte	0x08
	.zero		1


	//   ....[30]....
        /*0268*/ 	.word	0x00000430
        /*026c*/ 	.word	0x000000ff
        /*0270*/ 	.word	0x00000078
        /*0274*/ 	.short	0x0100
        /*0276*/ 	.byte	0x08
	.zero		1


	//   ....[31]....
        /*0278*/ 	.word	0x00000440
        /*027c*/ 	.word	0x000000ff
        /*0280*/ 	.word	0x00000128
        /*0284*/ 	.short	0x0100
        /*0286*/ 	.byte	0x08
	.zero		1


	//   ....[32]....
        /*0288*/ 	.word	0x00000450
        /*028c*/ 	.word	0x000000ff
        /*0290*/ 	.word	0x00000080
        /*0294*/ 	.short	0x0100
        /*0296*/ 	.byte	0x08
	.zero		1


	//   ....[33]....
        /*0298*/ 	.word	0x00000460
        /*029c*/ 	.word	0x000000ff
        /*02a0*/ 	.word	0x00000130
        /*02a4*/ 	.short	0x0100
        /*02a6*/ 	.byte	0x08
	.zero		1


	//   ....[34]....
        /*02a8*/ 	.word	0x00000470
        /*02ac*/ 	.word	0x000000ff
        /*02b0*/ 	.word	0x00000088
        /*02b4*/ 	.short	0x0100
        /*02b6*/ 	.byte	0x08
	.zero		1


	//   ....[35]....
        /*02b8*/ 	.word	0x00000480
        /*02bc*/ 	.word	0x000000ff
        /*02c0*/ 	.word	0x00000138
        /*02c4*/ 	.short	0x0100
        /*02c6*/ 	.byte	0x08
	.zero		1


	//   ....[36]....
        /*02c8*/ 	.word	0x00000490
        /*02cc*/ 	.word	0x000000ff
        /*02d0*/ 	.word	0x00000090
        /*02d4*/ 	.short	0x0100
        /*02d6*/ 	.byte	0x08
	.zero		1


	//   ....[37]....
        /*02d8*/ 	.word	0x000004a0
        /*02dc*/ 	.word	0x000000ff
        /*02e0*/ 	.word	0x00000140
        /*02e4*/ 	.short	0x0100
        /*02e6*/ 	.byte	0x08
	.zero		1


	//   ....[38]....
        /*02e8*/ 	.word	0x000004b0
        /*02ec*/ 	.word	0x000000ff
        /*02f0*/ 	.word	0x00000098
        /*02f4*/ 	.short	0x0100
        /*02f6*/ 	.byte	0x08
	.zero		1


	//   ....[39]....
        /*02f8*/ 	.word	0x000004c0
        /*02fc*/ 	.word	0x000000ff
        /*0300*/ 	.word	0x00000148
        /*0304*/ 	.short	0x0100
        /*0306*/ 	.byte	0x08
	.zero		1


	//   ....[40]....
        /*0308*/ 	.word	0x000004d0
        /*030c*/ 	.word	0x000000ff
        /*0310*/ 	.word	0x000000a0
        /*0314*/ 	.short	0x0100
        /*0316*/ 	.byte	0x08
	.zero		1


	//   ....[41]....
        /*0318*/ 	.word	0x000004e0
        /*031c*/ 	.word	0x000000ff
        /*0320*/ 	.word	0x00000150
        /*0324*/ 	.short	0x0100
        /*0326*/ 	.byte	0x08
	.zero		1


	//   ....[42]....
        /*0328*/ 	.word	0x000004f0
        /*032c*/ 	.word	0x000000ff
        /*0330*/ 	.word	0x000000a8
        /*0334*/ 	.short	0x0100
        /*0336*/ 	.byte	0x08
	.zero		1


	//   ....[43]....
        /*0338*/ 	.word	0x00000500
        /*033c*/ 	.word	0x000000ff
        /*0340*/ 	.word	0x00000158
        /*0344*/ 	.short	0x0100
        /*0346*/ 	.byte	0x08
	.zero		1


	//   ....[44]....
        /*0348*/ 	.word	0x00000960
        /*034c*/ 	.word	0x000000ff
        /*0350*/ 	.word	0x00000170
        /*0354*/ 	.short	0x0100
        /*0356*/ 	.byte	0x06
	.zero		1


	//   ....[45]....
        /*0358*/ 	.word	0x00000a00
        /*035c*/ 	.word	0x000000ff
        /*0360*/ 	.word	0x00000178
        /*0364*/ 	.short	0x0100
        /*0366*/ 	.byte	0x06
	.zero		1


	//   ....[46]....
        /*0368*/ 	.word	0x00001750
        /*036c*/ 	.word	0x00000003
        /*0370*/ 	.word	0x00000000
        /*0374*/ 	.short	0x010a
        /*0376*/ 	.byte	0x3f
	.zero		1


	//   ....[47]....
        /*0378*/ 	.word	0x00001790
        /*037c*/ 	.word	0x00000003
        /*0380*/ 	.word	0x00000000
        /*0384*/ 	.short	0x010a
        /*0386*/ 	.byte	0x3f
	.zero		1


	//   ....[48]....
        /*0388*/ 	.word	0x00001a40
        /*038c*/ 	.word	0x00000005
        /*0390*/ 	.word	0x00000000
        /*0394*/ 	.short	0x010a
        /*0396*/ 	.byte	0x3f
	.zero		1


	//   ....[49]....
        /*0398*/ 	.word	0x00001a80
        /*039c*/ 	.word	0x00000005
        /*03a0*/ 	.word	0x00000000
        /*03a4*/ 	.short	0x010a
        /*03a6*/ 	.byte	0x3f
	.zero		1


	//   ....[50]....
        /*03a8*/ 	.word	0x00001bd0
        /*03ac*/ 	.word	0x00000005
        /*03b0*/ 	.word	0x00000000
        /*03b4*/ 	.short	0x0101
        /*03b6*/ 	.byte	0x3f
	.zero		1


	//   ....[51]....
        /*03b8*/ 	.word	0x00001df0
        /*03bc*/ 	.word	0x00000003
        /*03c0*/ 	.word	0x00000000
        /*03c4*/ 	.short	0x0101
        /*03c6*/ 	.byte	0x3f
	.zero		1


	//   ....[52]....
        /*03c8*/ 	.word	0x00006450
        /*03cc*/ 	.word	0x00000017
        /*03d0*/ 	.word	0x000000b0
        /*03d4*/ 	.short	0x010a
        /*03d6*/ 	.byte	0x3f
	.zero		1


	//   ....[53]....
        /*03d8*/ 	.word	0x000067c0
        /*03dc*/ 	.word	0x00000003
        /*03e0*/ 	.word	0x00000178
        /*03e4*/ 	.short	0x0101
        /*03e6*/ 	.byte	0x3f
	.zero		1


	//   ....[54]....
        /*03e8*/ 	.word	0x00006f20
        /*03ec*/ 	.word	0x00000007
        /*03f0*/ 	.word	0x00000000
        /*03f4*/ 	.short	0x010a
        /*03f6*/ 	.byte	0x3f
	.zero		1


	//   ....[55]....
        /*03f8*/ 	.word	0x00006fa0
        /*03fc*/ 	.word	0x00000008
        /*0400*/ 	.word	0x00000000
        /*0404*/ 	.short	0x010a
        /*0406*/ 	.byte	0x3f
	.zero		1


	//   ....[56]....
        /*0408*/ 	.word	0x00007030
        /*040c*/ 	.word	0x00000009
        /*0410*/ 	.word	0x00000000
        /*0414*/ 	.short	0x010a
        /*0416*/ 	.byte	0x3f
	.zero		1


	//   ....[57]....
        /*0418*/ 	.word	0x000070c0
        /*041c*/ 	.word	0x00000008
        /*0420*/ 	.word	0x00000000
        /*0424*/ 	.short	0x010a
        /*0426*/ 	.byte	0x3f
	.zero		1


	//   ....[58]....
        /*0428*/ 	.word	0x00007150
        /*042c*/ 	.word	0x00000009
        /*0430*/ 	.word	0x00000000
        /*0434*/ 	.short	0x010a
        /*0436*/ 	.byte	0x3f
	.zero		1


	//   ....[59]....
        /*0438*/ 	.word	0x000071e0
        /*043c*/ 	.word	0x00000008
        /*0440*/ 	.word	0x00000000
        /*0444*/ 	.short	0x010a
        /*0446*/ 	.byte	0x3f
	.zero		1


	//   ....[60]....
        /*0448*/ 	.word	0x00007270
        /*044c*/ 	.word	0x00000009
        /*0450*/ 	.word	0x00000000
        /*0454*/ 	.short	0x010a
        /*0456*/ 	.byte	0x3f
	.zero		1


	//   ....[61]....
        /*0458*/ 	.word	0x00007300
        /*045c*/ 	.word	0x00000008
        /*0460*/ 	.word	0x00000000
        /*0464*/ 	.short	0x010a
        /*0466*/ 	.byte	0x3f
	.zero		1


	//   ....[62]....
        /*0468*/ 	.word	0x00007390
        /*046c*/ 	.word	0x00000009
        /*0470*/ 	.word	0x00000000
        /*0474*/ 	.short	0x010a
        /*0476*/ 	.byte	0x3f
	.zero		1


	//   ....[63]....
        /*0478*/ 	.word	0x00007420
        /*047c*/ 	.word	0x00000008
        /*0480*/ 	.word	0x00000000
        /*0484*/ 	.short	0x010a
        /*0486*/ 	.byte	0x3f
	.zero		1


	//   ....[64]....
        /*0488*/ 	.word	0x000074b0
        /*048c*/ 	.word	0x00000009
        /*0490*/ 	.word	0x00000000
        /*0494*/ 	.short	0x010a
        /*0496*/ 	.byte	0x3f
	.zero		1


	//   ....[65]....
        /*0498*/ 	.word	0x00007540
        /*049c*/ 	.word	0x00000008
        /*04a0*/ 	.word	0x00000000
        /*04a4*/ 	.short	0x010a
        /*04a6*/ 	.byte	0x3f
	.zero		1


	//   ....[66]....
        /*04a8*/ 	.word	0x000075d0
        /*04ac*/ 	.word	0x00000009
        /*04b0*/ 	.word	0x00000000
        /*04b4*/ 	.short	0x010a
        /*04b6*/ 	.byte	0x3f
	.zero		1


	//   ....[67]....
        /*04b8*/ 	.word	0x00007660
        /*04bc*/ 	.word	0x00000008
        /*04c0*/ 	.word	0x00000000
        /*04c4*/ 	.short	0x010a
        /*04c6*/ 	.byte	0x3f
	.zero		1


	//   ....[68]....
        /*04c8*/ 	.word	0x000076f0
        /*04cc*/ 	.word	0x00000009
        /*04d0*/ 	.word	0x00000000
        /*04d4*/ 	.short	0x010a
        /*04d6*/ 	.byte	0x3f
	.zero		1


	//   ....[69]....
        /*04d8*/ 	.word	0x00007780
        /*04dc*/ 	.word	0x00000008
        /*04e0*/ 	.word	0x00000000
        /*04e4*/ 	.short	0x010a
        /*04e6*/ 	.byte	0x3f
	.zero		1


	//   ....[70]....
        /*04e8*/ 	.word	0x00007810
        /*04ec*/ 	.word	0x00000009
        /*04f0*/ 	.word	0x00000000
        /*04f4*/ 	.short	0x010a
        /*04f6*/ 	.byte	0x3f
	.zero		1


	//   ....[71]....
        /*04f8*/ 	.word	0x000078a0
        /*04fc*/ 	.word	0x00000008
        /*0500*/ 	.word	0x00000000
        /*0504*/ 	.short	0x010a
        /*0506*/ 	.byte	0x3f
	.zero		1


	//   ....[72]....
        /*0508*/ 	.word	0x00007930
        /*050c*/ 	.word	0x00000009
        /*0510*/ 	.word	0x00000000
        /*0514*/ 	.short	0x010a
        /*0516*/ 	.byte	0x3f
	.zero		1


	//   ....[73]....
        /*0518*/ 	.word	0x000079c0
        /*051c*/ 	.word	0x00000008
        /*0520*/ 	.word	0x00000000
        /*0524*/ 	.short	0x010a
        /*0526*/ 	.byte	0x3f
	.zero		1


	//   ....[74]....
        /*0528*/ 	.word	0x00007a50
        /*052c*/ 	.word	0x0000000b
        /*0530*/ 	.word	0x00000000
        /*0534*/ 	.short	0x010a
        /*0536*/ 	.byte	0x3f
	.zero		1


	//   ....[75]....
        /*0538*/ 	.word	0x00007ae0
        /*053c*/ 	.word	0x00000003
        /*0540*/ 	.word	0x00000000
        /*0544*/ 	.short	0x010a
        /*0546*/ 	.byte	0x3f
	.zero		1


	//   ....[76]....
        /*0548*/ 	.word	0x00007b40
        /*054c*/ 	.word	0x00000003
        /*0550*/ 	.word	0x00000000
        /*0554*/ 	.short	0x010a
        /*0556*/ 	.byte	0x3f
	.zero		1


	//   ....[77]....
        /*0558*/ 	.word	0x00007b90
        /*055c*/ 	.word	0x00000005
        /*0560*/ 	.word	0x00000000
        /*0564*/ 	.short	0x010a
        /*0566*/ 	.byte	0x3f
	.zero		1


	//   ....[78]....
        /*0568*/ 	.word	0x00007c60
        /*056c*/ 	.word	0x00000017
        /*0570*/ 	.word	0x000000b0
        /*0574*/ 	.short	0x010a
        /*0576*/ 	.byte	0x3f
	.zero		1


	//   ....[79]....
        /*0578*/ 	.word	0x00007d30
        /*057c*/ 	.word	0x00000007
        /*0580*/ 	.word	0x00000000
        /*0584*/ 	.short	0x010a
        /*0586*/ 	.byte	0x3f
	.zero		1


	//   ....[80]....
        /*0588*/ 	.word	0x00007d80
        /*058c*/ 	.word	0x00000008
        /*0590*/ 	.word	0x00000000
        /*0594*/ 	.short	0x010a
        /*0596*/ 	.byte	0x3f
	.zero		1


	//   ....[81]....
        /*0598*/ 	.word	0x00007dd0
        /*059c*/ 	.word	0x00000009
        /*05a0*/ 	.word	0x00000000
        /*05a4*/ 	.short	0x010a
        /*05a6*/ 	.byte	0x3f
	.zero		1


	//   ....[82]....
        /*05a8*/ 	.word	0x00007e20
        /*05ac*/ 	.word	0x00000008
        /*05b0*/ 	.word	0x00000000
        /*05b4*/ 	.short	0x010a
        /*05b6*/ 	.byte	0x3f
	.zero		1


	//   ....[83]....
        /*05b8*/ 	.word	0x00007e70
        /*05bc*/ 	.word	0x00000009
        /*05c0*/ 	.word	0x00000000
        /*05c4*/ 	.short	0x010a
        /*05c6*/ 	.byte	0x3f
	.zero		1


	//   ....[84]....
        /*05c8*/ 	.word	0x00007ec0
        /*05cc*/ 	.word	0x00000008
        /*05d0*/ 	.word	0x00000000
        /*05d4*/ 	.short	0x010a
        /*05d6*/ 	.byte	0x3f
	.zero		1


	//   ....[85]....
        /*05d8*/ 	.word	0x00007f10
        /*05dc*/ 	.word	0x00000009
        /*05e0*/ 	.word	0x00000000
        /*05e4*/ 	.short	0x010a
        /*05e6*/ 	.byte	0x3f
	.zero		1


	//   ....[86]....
        /*05e8*/ 	.word	0x00007f60
        /*05ec*/ 	.word	0x00000008
        /*05f0*/ 	.word	0x00000000
        /*05f4*/ 	.short	0x010a
        /*05f6*/ 	.byte	0x3f
	.zero		1


	//   ....[87]....
        /*05f8*/ 	.word	0x00007fb0
        /*05fc*/ 	.word	0x00000009
        /*0600*/ 	.word	0x00000000
        /*0604*/ 	.short	0x010a
        /*0606*/ 	.byte	0x3f
	.zero		1


	//   ....[88]....
        /*0608*/ 	.word	0x00008000
        /*060c*/ 	.word	0x00000008
        /*0610*/ 	.word	0x00000000
        /*0614*/ 	.short	0x010a
        /*0616*/ 	.byte	0x3f
	.zero		1


	//   ....[89]....
        /*0618*/ 	.word	0x00008050
        /*061c*/ 	.word	0x00000009
        /*0620*/ 	.word	0x00000000
        /*0624*/ 	.short	0x010a
        /*0626*/ 	.byte	0x3f
	.zero		1


	//   ....[90]....
        /*0628*/ 	.word	0x000080a0
        /*062c*/ 	.word	0x00000008
        /*0630*/ 	.word	0x00000000
        /*0634*/ 	.short	0x010a
        /*0636*/ 	.byte	0x3f
	.zero		1


	//   ....[91]....
        /*0638*/ 	.word	0x000080f0
        /*063c*/ 	.word	0x00000009
        /*0640*/ 	.word	0x00000000
        /*0644*/ 	.short	0x010a
        /*0646*/ 	.byte	0x3f
	.zero		1


	//   ....[92]....
        /*0648*/ 	.word	0x00008140
        /*064c*/ 	.word	0x00000008
        /*0650*/ 	.word	0x00000000
        /*0654*/ 	.short	0x010a
        /*0656*/ 	.byte	0x3f
	.zero		1


	//   ....[93]....
        /*0658*/ 	.word	0x00008190
        /*065c*/ 	.word	0x00000009
        /*0660*/ 	.word	0x00000000
        /*0664*/ 	.short	0x010a
        /*0666*/ 	.byte	0x3f
	.zero		1


	//   ....[94]....
        /*0668*/ 	.word	0x000081e0
        /*066c*/ 	.word	0x00000008
        /*0670*/ 	.word	0x00000000
        /*0674*/ 	.short	0x010a
        /*0676*/ 	.byte	0x3f
	.zero		1


	//   ....[95]....
        /*0678*/ 	.word	0x00008230
        /*067c*/ 	.word	0x00000009
        /*0680*/ 	.word	0x00000000
        /*0684*/ 	.short	0x010a
        /*0686*/ 	.byte	0x3f
	.zero		1


	//   ....[96]....
        /*0688*/ 	.word	0x00008280
        /*068c*/ 	.word	0x00000008
        /*0690*/ 	.word	0x00000000
        /*0694*/ 	.short	0x010a
        /*0696*/ 	.byte	0x3f
	.zero		1


	//   ....[97]....
        /*0698*/ 	.word	0x000082d0
        /*069c*/ 	.word	0x00000009
        /*06a0*/ 	.word	0x00000000
        /*06a4*/ 	.short	0x010a
        /*06a6*/ 	.byte	0x3f
	.zero		1


	//   ....[98]....
        /*06a8*/ 	.word	0x00008320
        /*06ac*/ 	.word	0x00000008
        /*06b0*/ 	.word	0x00000000
        /*06b4*/ 	.short	0x010a
        /*06b6*/ 	.byte	0x3f
	.zero		1


	//   ....[99]....
        /*06b8*/ 	.word	0x00008370
        /*06bc*/ 	.word	0x0000000b
        /*06c0*/ 	.word	0x00000000
        /*06c4*/ 	.short	0x010a
        /*06c6*/ 	.byte	0x3f
	.zero		1


	//----- nvinfo : EIATTR_NUM_MBARRIERS
	.align		4
.L_35:
        /*06c8*/ 	.byte	0x03, 0x38
        /*06ca*/ 	.short	0x002e


	//----- nvinfo : EIATTR_EXIT_INSTR_OFFSETS
	.align		4
        /*06cc*/ 	.byte	0x04, 0x1c
        /*06ce*/ 	.short	(.L_37 - .L_36)


	//   ....[0]....
.L_36:
        /*06d0*/ 	.word	0x00000be0


	//   ....[1]....
        /*06d4*/ 	.word	0x000013f0


	//   ....[2]....
        /*06d8*/ 	.word	0x00005b50


	//   ....[3]....
        /*06dc*/ 	.word	0x000060b0


	//   ....[4]....
        /*06e0*/ 	.word	0x00007b30


	//----- nvinfo : EIATTR_MAX_THREADS
	.align		4
.L_37:
        /*06e4*/ 	.byte	0x04, 0x05
        /*06e6*/ 	.short	(.L_39 - .L_38)
.L_38:
        /*06e8*/ 	.word	0x00000180
        /*06ec*/ 	.word	0x00000001
        /*06f0*/ 	.word	0x00000001


	//----- nvinfo : EIATTR_CRS_STACK_SIZE
	.align		4
.L_39:
        /*06f4*/ 	.byte	0x04, 0x1e
        /*06f6*/ 	.short	(.L_41 - .L_40)
.L_40:
        /*06f8*/ 	.word	0x00000000


	//----- nvinfo : EIATTR_CBANK_PARAM_SIZE
	.align		4
.L_41:
        /*06fc*/ 	.byte	0x03, 0x19
        /*06fe*/ 	.short	0x0470


	//----- nvinfo : EIATTR_PARAM_CBANK
	.align		4
        /*0700*/ 	.byte	0x04, 0x0a
        /*0702*/ 	.short	(.L_43 - .L_42)
	.align		4
.L_42:
        /*0704*/ 	.word	index@(.nv.constant0._ZN7cutlass13device_kernelINS_4gemm6kernel13GemmUniversalIN4cute5tupleIJiiiiEEENS1_10collective13CollectiveMmaINS1_34MainloopSm90TmaGmmaWarpSpecializedILi22ENS5_IJNS4_1CILi4EEENSA_ILi1EEESC_EEENS1_35KernelTmaWarpSpecializedCooperativeEEENS5_IJNSA_ILi256EEENSA_ILi64EEENSA_ILi32EEEEEEaNS5_IJlSC_lEEEaSK_NS4_8TiledMMAINS4_8MMA_AtomIJNS4_4SM904GMMA26MMA_64x64x32_S32S8S8_SS_TNEEEENS4_6LayoutINS5_IJNSA_ILi2EEESC_SC_EEENS5_IJSC_NSA_ILi0EEESU_EEEEENS5_IJNS4_10UnderscoreESX_SX_EEEEENS4_13SM90_TMA_LOADENS4_14ComposedLayoutINS4_7SwizzleILi1ELi4ELi3EEENS4_18smem_ptr_flag_bitsILi8EEENSR_INS5_IJNSA_ILi8EEESI_EEENS5_IJSI_SC_EEEEEEEvNS4_8identityENS4_23SM90_TMA_LOAD_MULTICASTES1A_vS1B_EENS_8epilogue10collective6detail29Sm90TmaWarpSpecializedAdapterINS1F_15DefaultEpilogueIaSK_SK_NS1E_6thread17LinearCombinationIaLi1EiiLNS1J_9ScaleType4KindE0ELNS_15FloatRoundStyleE2EaEENS1_15EpilogueDefaultEEEEEvvEEEEvNT_6ParamsE)
        /*0708*/ 	.short	0x0210
        /*070a*/ 	.short	0x0470


	//----- nvinfo : EIATTR_SW_WAR
	.align		4
.L_43:
        /*070c*/ 	.byte	0x04, 0x36
        /*070e*/ 	.short	(.L_45 - .L_44)
.L_44:
        /*0710*/ 	.word	0x00000008
.L_45:


//--------------------- .nv.callgraph             --------------------------
	.section	.nv.callgraph,"",@"SHT_CUDA_CALLGRAPH"
	.align	4
	.sectionentsize	8
	.align		4
        /*0000*/ 	.word	0x00000000
	.align		4
        /*0004*/ 	.word	0xffffffff
	.align		4
        /*0008*/ 	.word	index@(_ZN7cutlass13device_kernelINS_4gemm6kernel13GemmUniversalIN4cute5tupleIJiiiiEEENS1_10collective13CollectiveMmaINS1_34MainloopSm90TmaGmmaWarpSpecializedILi22ENS5_IJNS4_1CILi4EEENSA_ILi1EEESC_EEENS1_35KernelTmaWarpSpecializedCooperativeEEENS5_IJNSA_ILi256EEENSA_ILi64EEENSA_ILi32EEEEEEaNS5_IJlSC_lEEEaSK_NS4_8TiledMMAINS4_8MMA_AtomIJNS4_4SM904GMMA26MMA_64x64x32_S32S8S8_SS_TNEEEENS4_6LayoutINS5_IJNSA_ILi2EEESC_SC_EEENS5_IJSC_NSA_ILi0EEESU_EEEEENS5_IJNS4_10UnderscoreESX_SX_EEEEENS4_13SM90_TMA_LOADENS4_14ComposedLayoutINS4_7SwizzleILi1ELi4ELi3EEENS4_18smem_ptr_flag_bitsILi8EEENSR_INS5_IJNSA_ILi8EEESI_EEENS5_IJSI_SC_EEEEEEEvNS4_8identityENS4_23SM90_TMA_LOAD_MULTICASTES1A_vS1B_EENS_8epilogue10collective6detail29Sm90TmaWarpSpecializedAdapterINS1F_15DefaultEpilogueIaSK_SK_NS1E_6thread17LinearCombinationIaLi1EiiLNS1J_9ScaleType4KindE0ELNS_15FloatRoundStyleE2EaEENS1_15EpilogueDefaultEEEEEvvEEEEvNT_6ParamsE)
	.align		4
        /*000c*/ 	.word	index@(__assertfail)
	.align		4
        /*0010*/ 	.word	0x00000000
	.align		4
        /*0014*/ 	.word	0xfffffffe
	.align		4
        /*0018*/ 	.word	0x00000000
	.align		4
        /*001c*/ 	.word	0xfffffffd
	.align		4
        /*0020*/ 	.word	0x00000000
	.align		4
        /*0024*/ 	.word	0xfffffffc


//--------------------- .nv.constant4             --------------------------
	.section	.nv.constant4,"a",@progbits
	.align	8
	.align		8
.nv.constant4:
        /*0000*/ 	.dword	__assertfail
	.align		8
        /*0008*/ 	.dword	__unnamed_1
	.align		8
        /*0010*/ 	.dword	_ZN40_INTERNAL_3e9f4a15_4_k_cu_47dc9973_195914cuda3std3__45__cpo5beginE
	.align		8
        /*0018*/ 	.dword	_ZN40_INTERNAL_3e9f4a15_4_k_cu_47dc9973_195914cuda3std3__45__cpo3endE
	.align		8
        /*0020*/ 	.dword	_ZN40_INTERNAL_3e9f4a15_4_k_cu_47dc9973_195914cuda3std3__45__cpo6cbeginE
	.align		8
        /*0028*/ 	.dword	_ZN40_INTERNAL_3e9f4a15_4_k_cu_47dc9973_195914cuda3std3__45__cpo4cendE
	.align		8
        /*0030*/ 	.dword	_ZN40_INTERNAL_3e9f4a15_4_k_cu_47dc9973_195914cuda3std3__442_GLOBAL__N__3e9f4a15_4_k_cu_47dc9973_195916ignoreE
	.align		8
        /*0038*/ 	.dword	_ZN40_INTERNAL_3e9f4a15_4_k_cu_47dc9973_195914cuda3std3__419piecewise_constructE
	.align		8
        /*0040*/ 	.dword	_ZN40_INTERNAL_3e9f4a15_4_k_cu_47dc9973_195914cuda3std3__48in_placeE
	.align		8
        /*0048*/ 	.dword	_ZN40_INTERNAL_3e9f4a15_4_k_cu_47dc9973_195914cuda3std6ranges3__45__cpo4swapE
	.align		8
        /*0050*/ 	.dword	_ZN40_INTERNAL_3e9f4a15_4_k_cu_47dc9973_195914cuda3std6ranges3__45__cpo9iter_moveE
	.align		8
        /*0058*/ 	.dword	_ZN40_INTERNAL_3e9f4a15_4_k_cu_47dc9973_195914cute7productE
	.align		8
        /*0060*/ 	.dword	_ZN40_INTERNAL_3e9f4a15_4_k_cu_47dc9973_195914cute1_E
	.align		8
        /*0068*/ 	.dword	$str$22
	.align		8
        /*0070*/ 	.dword	$str$23


//--------------------- .text._ZN7cutlass13device_kernelINS_4gemm6kernel13GemmUniversalIN4cute5tupleIJiiiiEEENS1_10collective13CollectiveMmaINS1_34MainloopSm90TmaGmmaWarpSpecializedILi22ENS5_IJNS4_1CILi4EEENSA_ILi1EEESC_EEENS1_35KernelTmaWarpSpecializedCooperativeEEENS5_IJNSA_ILi256EEENSA_ILi64EEENSA_ILi32EEEEEEaNS5_IJlSC_lEEEaSK_NS4_8TiledMMAINS4_8MMA_AtomIJNS4_4SM904GMMA26MMA_64x64x32_S32S8S8_SS_TNEEEENS4_6LayoutINS5_IJNSA_ILi2EEESC_SC_EEENS5_IJSC_NSA_ILi0EEESU_EEEEENS5_IJNS4_10UnderscoreESX_SX_EEEEENS4_13SM90_TMA_LOADENS4_14ComposedLayoutINS4_7SwizzleILi1ELi4ELi3EEENS4_18smem_ptr_flag_bitsILi8EEENSR_INS5_IJNSA_ILi8EEESI_EEENS5_IJSI_SC_EEEEEEEvNS4_8identityENS4_23SM90_TMA_LOAD_MULTICASTES1A_vS1B_EENS_8epilogue10collective6detail29Sm90TmaWarpSpecializedAdapterINS1F_15DefaultEpilogueIaSK_SK_NS1E_6thread17LinearCombinationIaLi1EiiLNS1J_9ScaleType4KindE0ELNS_15FloatRoundStyleE2EaEENS1_15EpilogueDefaultEEEEEvvEEEEvNT_6ParamsE --------------------------
	.section	.text._ZN7cutlass13device_kernelINS_4gemm6kernel13GemmUniversalIN4cute5tupleIJiiiiEEENS1_10collective13CollectiveMmaINS1_34MainloopSm90TmaGmmaWarpSpecializedILi22ENS5_IJNS4_1CILi4EEENSA_ILi1EEESC_EEENS1_35KernelTmaWarpSpecializedCooperativeEEENS5_IJNSA_ILi256EEENSA_ILi64EEENSA_ILi32EEEEEEaNS5_IJlSC_lEEEaSK_NS4_8TiledMMAINS4_8MMA_AtomIJNS4_4SM904GMMA26MMA_64x64x32_S32S8S8_SS_TNEEEENS4_6LayoutINS5_IJNSA_ILi2EEESC_SC_EEENS5_IJSC_NSA_ILi0EEESU_EEEEENS5_IJNS4_10UnderscoreESX_SX_EEEEENS4_13SM90_TMA_LOADENS4_14ComposedLayoutINS4_7SwizzleILi1ELi4ELi3EEENS4_18smem_ptr_flag_bitsILi8EEENSR_INS5_IJNSA_ILi8EEESI_EEENS5_IJSI_SC_EEEEEEEvNS4_8identityENS4_23SM90_TMA_LOAD_MULTICASTES1A_vS1B_EENS_8epilogue10collective6detail29Sm90TmaWarpSpecializedAdapterINS1F_15DefaultEpilogueIaSK_SK_NS1E_6thread17LinearCombinationIaLi1EiiLNS1J_9ScaleType4KindE0ELNS_15FloatRoundStyleE2EaEENS1_15EpilogueDefaultEEEEEvvEEEEvNT_6ParamsE,"ax",@progbits
	.align	128
.text._ZN7cutlass13device_kernelINS_4gemm6kernel13GemmUniversalIN4cute5tupleIJiiiiEEENS1_10collective13CollectiveMmaINS1_34MainloopSm90TmaGmmaWarpSpecializedILi22ENS5_IJNS4_1CILi4EEENSA_ILi1EEESC_EEENS1_35KernelTmaWarpSpecializedCooperativeEEENS5_IJNSA_ILi256EEENSA_ILi64EEENSA_ILi32EEEEEEaNS5_IJlSC_lEEEaSK_NS4_8TiledMMAINS4_8MMA_AtomIJNS4_4SM904GMMA26MMA_64x64x32_S32S8S8_SS_TNEEEENS4_6LayoutINS5_IJNSA_ILi2EEESC_SC_EEENS5_IJSC_NSA_ILi0EEESU_EEEEENS5_IJNS4_10UnderscoreESX_SX_EEEEENS4_13SM90_TMA_LOADENS4_14ComposedLayoutINS4_7SwizzleILi1ELi4ELi3EEENS4_18smem_ptr_flag_bitsILi8EEENSR_INS5_IJNSA_ILi8EEESI_EEENS5_IJSI_SC_EEEEEEEvNS4_8identityENS4_23SM90_TMA_LOAD_MULTICASTES1A_vS1B_EENS_8epilogue10collective6detail29Sm90TmaWarpSpecializedAdapterINS1F_15DefaultEpilogueIaSK_SK_NS1E_6thread17LinearCombinationIaLi1EiiLNS1J_9ScaleType4KindE0ELNS_15FloatRoundStyleE2EaEENS1_15EpilogueDefaultEEEEEvvEEEEvNT_6ParamsE:
        .type           _ZN7cutlass13device_kernelINS_4gemm6kernel13GemmUniversalIN4cute5tupleIJiiiiEEENS1_10collective13CollectiveMmaINS1_34MainloopSm90TmaGmmaWarpSpecializedILi22ENS5_IJNS4_1CILi4EEENSA_ILi1EEESC_EEENS1_35KernelTmaWarpSpecializedCooperativeEEENS5_IJNSA_ILi256EEENSA_ILi64EEENSA_ILi32EEEEEEaNS5_IJlSC_lEEEaSK_NS4_8TiledMMAINS4_8MMA_AtomIJNS4_4SM904GMMA26MMA_64x64x32_S32S8S8_SS_TNEEEENS4_6LayoutINS5_IJNSA_ILi2EEESC_SC_EEENS5_IJSC_NSA_ILi0EEESU_EEEEENS5_IJNS4_10UnderscoreESX_SX_EEEEENS4_13SM90_TMA_LOADENS4_14ComposedLayoutINS4_7SwizzleILi1ELi4ELi3EEENS4_18smem_ptr_flag_bitsILi8EEENSR_INS5_IJNSA_ILi8EEESI_EEENS5_IJSI_SC_EEEEEEEvNS4_8identityENS4_23SM90_TMA_LOAD_MULTICASTES1A_vS1B_EENS_8epilogue10collective6detail29Sm90TmaWarpSpecializedAdapterINS1F_15DefaultEpilogueIaSK_SK_NS1E_6thread17LinearCombinationIaLi1EiiLNS1J_9ScaleType4KindE0ELNS_15FloatRoundStyleE2EaEENS1_15EpilogueDefaultEEEEEvvEEEEvNT_6ParamsE,@function
        .size           _ZN7cutlass13device_kernelINS_4gemm6kernel13GemmUniversalIN4cute5tupleIJiiiiEEENS1_10collective13CollectiveMmaINS1_34MainloopSm90TmaGmmaWarpSpecializedILi22ENS5_IJNS4_1CILi4EEENSA_ILi1EEESC_EEENS1_35KernelTmaWarpSpecializedCooperativeEEENS5_IJNSA_ILi256EEENSA_ILi64EEENSA_ILi32EEEEEEaNS5_IJlSC_lEEEaSK_NS4_8TiledMMAINS4_8MMA_AtomIJNS4_4SM904GMMA26MMA_64x64x32_S32S8S8_SS_TNEEEENS4_6LayoutINS5_IJNSA_ILi2EEESC_SC_EEENS5_IJSC_NSA_ILi0EEESU_EEEEENS5_IJNS4_10UnderscoreESX_SX_EEEEENS4_13SM90_TMA_LOADENS4_14ComposedLayoutINS4_7SwizzleILi1ELi4ELi3EEENS4_18smem_ptr_flag_bitsILi8EEENSR_INS5_IJNSA_ILi8EEESI_EEENS5_IJSI_SC_EEEEEEEvNS4_8identityENS4_23SM90_TMA_LOAD_MULTICASTES1A_vS1B_EENS_8epilogue10collective6detail29Sm90TmaWarpSpecializedAdapterINS1F_15DefaultEpilogueIaSK_SK_NS1E_6thread17LinearCombinationIaLi1EiiLNS1J_9ScaleType4KindE0ELNS_15FloatRoundStyleE2EaEENS1_15EpilogueDefaultEEEEEvvEEEEvNT_6ParamsE,(.L_x_240 - _ZN7cutlass13device_kernelINS_4gemm6kernel13GemmUniversalIN4cute5tupleIJiiiiEEENS1_10collective13CollectiveMmaINS1_34MainloopSm90TmaGmmaWarpSpecializedILi22ENS5_IJNS4_1CILi4EEENSA_ILi1EEESC_EEENS1_35KernelTmaWarpSpecializedCooperativeEEENS5_IJNSA_ILi256EEENSA_ILi64EEENSA_ILi32EEEEEEaNS5_IJlSC_lEEEaSK_NS4_8TiledMMAINS4_8MMA_AtomIJNS4_4SM904GMMA26MMA_64x64x32_S32S8S8_SS_TNEEEENS4_6LayoutINS5_IJNSA_ILi2EEESC_SC_EEENS5_IJSC_NSA_ILi0EEESU_EEEEENS5_IJNS4_10UnderscoreESX_SX_EEEEENS4_13SM90_TMA_LOADENS4_14ComposedLayoutINS4_7SwizzleILi1ELi4ELi3EEENS4_18smem_ptr_flag_bitsILi8EEENSR_INS5_IJNSA_ILi8EEESI_EEENS5_IJSI_SC_EEEEEEEvNS4_8identityENS4_23SM90_TMA_LOAD_MULTICASTES1A_vS1B_EENS_8epilogue10collective6detail29Sm90TmaWarpSpecializedAdapterINS1F_15DefaultEpilogueIaSK_SK_NS1E_6thread17LinearCombinationIaLi1EiiLNS1J_9ScaleType4KindE0ELNS_15FloatRoundStyleE2EaEENS1_15EpilogueDefaultEEEEEvvEEEEvNT_6ParamsE)
        .other          _ZN7cutlass13device_kernelINS_4gemm6kernel13GemmUniversalIN4cute5tupleIJiiiiEEENS1_10collective13CollectiveMmaINS1_34MainloopSm90TmaGmmaWarpSpecializedILi22ENS5_IJNS4_1CILi4EEENSA_ILi1EEESC_EEENS1_35KernelTmaWarpSpecializedCooperativeEEENS5_IJNSA_ILi256EEENSA_ILi64EEENSA_ILi32EEEEEEaNS5_IJlSC_lEEEaSK_NS4_8TiledMMAINS4_8MMA_AtomIJNS4_4SM904GMMA26MMA_64x64x32_S32S8S8_SS_TNEEEENS4_6LayoutINS5_IJNSA_ILi2EEESC_SC_EEENS5_IJSC_NSA_ILi0EEESU_EEEEENS5_IJNS4_10UnderscoreESX_SX_EEEEENS4_13SM90_TMA_LOADENS4_14ComposedLayoutINS4_7SwizzleILi1ELi4ELi3EEENS4_18smem_ptr_flag_bitsILi8EEENSR_INS5_IJNSA_ILi8EEESI_EEENS5_IJSI_SC_EEEEEEEvNS4_8identityENS4_23SM90_TMA_LOAD_MULTICASTES1A_vS1B_EENS_8epilogue10collective6detail29Sm90TmaWarpSpecializedAdapterINS1F_15DefaultEpilogueIaSK_SK_NS1E_6thread17LinearCombinationIaLi1EiiLNS1J_9ScaleType4KindE0ELNS_15FloatRoundStyleE2EaEENS1_15EpilogueDefaultEEEEEvvEEEEvNT_6ParamsE,@"STO_CUDA_ENTRY STV_DEFAULT"
_ZN7cutlass13device_kernelINS_4gemm6kernel13GemmUniversalIN4cute5tupleIJiiiiEEENS1_10collective13CollectiveMmaINS1_34MainloopSm90TmaGmmaWarpSpecializedILi22ENS5_IJNS4_1CILi4EEENSA_ILi1EEESC_EEENS1_35KernelTmaWarpSpecializedCooperativeEEENS5_IJNSA_ILi256EEENSA_ILi64EEENSA_ILi32EEEEEEaNS5_IJlSC_lEEEaSK_NS4_8TiledMMAINS4_8MMA_AtomIJNS4_4SM904GMMA26MMA_64x64x32_S32S8S8_SS_TNEEEENS4_6LayoutINS5_IJNSA_ILi2EEESC_SC_EEENS5_IJSC_NSA_ILi0EEESU_EEEEENS5_IJNS4_10UnderscoreESX_SX_EEEEENS4_13SM90_TMA_LOADENS4_14ComposedLayoutINS4_7SwizzleILi1ELi4ELi3EEENS4_18smem_ptr_flag_bitsILi8EEENSR_INS5_IJNSA_ILi8EEESI_EEENS5_IJSI_SC_EEEEEEEvNS4_8identityENS4_23SM90_TMA_LOAD_MULTICASTES1A_vS1B_EENS_8epilogue10collective6detail29Sm90TmaWarpSpecializedAdapterINS1F_15DefaultEpilogueIaSK_SK_NS1E_6thread17LinearCombinationIaLi1EiiLNS1J_9ScaleType4KindE0ELNS_15FloatRoundStyleE2EaEENS1_15EpilogueDefaultEEEEEvvEEEEvNT_6ParamsE:
[----:B------:R-:W0:Y:S01]  /*0000*/  LDC R1, c[0x0][0x28] ;  /* 0x00000a00ff017b82 */ /* 0x000e220000000800 */
[----:B------:R-:W1:Y:S01]  /*0010*/  S2R R18, SR_TID.X ;  /* 0x0000000000127919 */ /* 0x000e620000002100 */
[----:B------:R-:W-:Y:S01]  /*0020*/  ELECT P0, URZ, PT ;  /* 0x00000000003f782f */ /* 0x000fe20003800000 */
[----:B------:R-:W-:Y:S01]  /*0030*/  BSSY B0, `(.L_x_0) ;  /* 0x000000f000007945 */ /* 0x000fe20003800000 */
[--C-:B-1----:R-:W-:Y:S02]  /*0040*/  SHF.R.U32.HI R0, RZ, 0x5, R18.reuse ;  /* 0x00000005ff007819 */ /* 0x102fe40000011612 */
[----:B------:R-:W-:-:S03]  /*0050*/  SHF.R.U32.HI R3, RZ, 0x7, R18 ;  /* 0x00000007ff037819 */ /* 0x000fc60000011612 */
[----:B------:R-:W1:Y:S04]  /*0060*/  SHFL.IDX PT, R2, R0, RZ, 0x1f ;  /* 0x00001fff00027589 */ /* 0x000e6800000e0000 */
[----:B------:R2:W3:Y:S01]  /*0070*/  SHFL.IDX PT, R5, R3, RZ, 0x1f ;  /* 0x00001fff03057589 */ /* 0x0004e200000e0000 */
[----:B-1----:R-:W-:-:S13]  /*0080*/  ISETP.NE.OR P0, PT, R2, RZ, !P0 ;  /* 0x000000ff0200720c */ /* 0x002fda0004705670 */
[----:B0-23--:R-:W-:Y:S05]  /*0090*/  @P0 BRA `(.L_x_1) ;  /* 0x0000000000200947 */ /* 0x00dfea0003800000 */
[----:B------:R-:W-:Y:S02]  /*00a0*/  ULDC.64 UR4, c[0x0][0x198] ;  /* 0x0000660000047ab9 */ /* 0x000fe40000000a00 */
[----:B------:R-:W-:Y:S02]  /*00b0*/  UIADD3 UR6, UP0, UR4, 0xf0, URZ ;  /* 0x000000f004067890 */ /* 0x000fe4000ff1e03f */
[----:B------:R-:W-:Y:S02]  /*00c0*/  UIADD3 UR4, UP1, UR4, 0x1f0, URZ ;  /* 0x000001f004047890 */ /* 0x000fe4000ff3e03f */
[----:B------:R-:W-:Y:S02]  /*00d0*/  UIADD3.X UR7, URZ, UR5, URZ, UP0, !UPT ;  /* 0x000000053f077290 */ /* 0x000fe400087fe43f */
[----:B------:R-:W-:-:S07]  /*00e0*/  UIADD3.X UR5, URZ, UR5, URZ, UP1, !UPT ;  /* 0x000000053f057290 */ /* 0x000fce0008ffe43f */
[----:B------:R0:W-:Y:S02]  /*00f0*/  UTMACCTL.PF [UR6] ;  /* 0x00000000060079b9 */ /* 0x0001e40008040000 */
[----:B------:R0:W-:Y:S02]  /*0100*/  UTMACCTL.PF [UR4] ;  /* 0x00000000040079b9 */ /* 0x0001e40008040000 */
[----:B0-----:R-:W-:Y:S01]  /*0110*/  NOP ;  /* 0x0000000000007918 */ /* 0x001fe20000000000 */
.L_x_1:
[----:B------:R-:W-:Y:S05]  /*0120*/  BSYNC B0 ;  /* 0x0000000000007941 */ /* 0x000fea0003800000 */
.L_x_0:
[----:B------:R-:W0:Y:S02]  /*0130*/  SHFL.IDX PT, R3, R0, RZ, 0x1f ;  /* 0x00001fff00037589 */ /* 0x000e2400000e0000 */
[----:B0-----:R-:W-:-:S13]  /*0140*/  ISETP.NE.AND P0, PT, R3, RZ, PT ;  /* 0x000000ff0300720c */ /* 0x001fda0003f05270 */
[----:B------:R-:W-:Y:S05]  /*0150*/  @P0 BRA `(.L_x_2) ;  /* 0x0000000000f40947 */ /* 0x000fea0003800000 */
[----:B------:R-:W-:Y:S01]  /*0160*/  ELECT P0, URZ, PT ;  /* 0x00000000003f782f */ /* 0x000fe20003800000 */
[----:B------:R-:W-:-:S12]  /*0170*/  BSSY B0, `(.L_x_2) ;  /* 0x000003b000007945 */ /* 0x000fd80003800000 */
[----:B------:R-:W-:Y:S05]  /*0180*/  @!P0 BRA `(.L_x_3) ;  /* 0x0000000000e48947 */ /* 0x000fea0003800000 */
[----:B------:R-:W0:Y:S01]  /*0190*/  S2UR UR8, SR_CgaCtaId ;  /* 0x00000000000879c3 */ /* 0x000e220000008800 */
[----:B------:R-:W-:Y:S01]  /*01a0*/  UMOV UR4, 0x400 ;  /* 0x0000040000047882 */ /* 0x000fe20000000000 */
[----:B------:R-:W-:Y:S01]  /*01b0*/  UMOV UR5, 0x1 ;  /* 0x0000000100057882 */ /* 0x000fe20000000000 */
[----:B------:R-:W-:Y:S02]  /*01c0*/  UMOV UR6, 0x8 ;  /* 0x0000000800067882 */ /* 0x000fe40000000000 */
[----:B------:R-:W-:-:S04]  /*01d0*/  UIADD3 UR6, -UR6, 0x100000, URZ ;  /* 0x0010000006067890 */ /* 0x000fc8000fffe13f */
[----:B------:R-:W-:Y:S02]  /*01e0*/  USHF.L.U32 UR7, UR6, 0xb, URZ ;  /* 0x0000000b06077899 */ /* 0x000fe4000800063f */
[----:B------:R-:W-:Y:S02]  /*01f0*/  USHF.L.U32 UR6, UR6, 0x1, URZ ;  /* 0x0000000106067899 */ /* 0x000fe4000800063f */
[----:B0-----:R-:W-:Y:S02]  /*0200*/  ULEA UR8, UR8, UR4, 0x18 ;  /* 0x0000000408087291 */ /* 0x001fe4000f8ec03f */
[----:B------:R-:W-:-:S04]  /*0210*/  UIADD3 UR4, -UR5, 0x100000, URZ ;  /* 0x0010000005047890 */ /* 0x000fc8000fffe13f */
[----:B------:R-:W-:Y:S02]  /*0220*/  USHF.L.U32 UR5, UR4, 0xb, URZ ;  /* 0x0000000b04057899 */ /* 0x000fe4000800063f */
[----:B------:R-:W-:Y:S01]  /*0230*/  USHF.L.U32 UR4, UR4, 0x1, URZ ;  /* 0x0000000104047899 */ /* 0x000fe2000800063f */
[----:B------:R-:W0:Y:S11]  /*0240*/  FENCE.VIEW.ASYNC.S ;  /* 0x00000000000073c6 */ /* 0x000e360000000000 */
[----:B0-----:R0:W1:Y:S01]  /*0250*/  SYNCS.EXCH.64 URZ, [UR8], UR4 ;  /* 0x00000004083f75b2 */ /* 0x0010620008000100 */
[----:B------:R0:W2:Y:S01]  /*0260*/  SYNCS.EXCH.64 URZ, [UR8+0xb0], UR6 ;  /* 0x0000b006083f75b2 */ /* 0x0000a20008000100 */
[----:B------:R0:W3:Y:S01]  /*0270*/  SYNCS.EXCH.64 URZ, [UR8+0x8], UR4 ;  /* 0x00000804083f75b2 */ /* 0x0000e20008000100 */
[----:B------:R0:W4:Y:S01]  /*0280*/  SYNCS.EXCH.64 URZ, [UR8+0xb8], UR6 ;  /* 0x0000b806083f75b2 */ /* 0x0001220008000100 */
[----:B------:R0:W0:Y:S01]  /*0290*/  SYNCS.EXCH.64 URZ, [UR8+0x10], UR4 ;  /* 0x00001004083f75b2 */ /* 0x0000220008000100 */
        /* <DEDUP_REMOVED lines=39> */
[----:B-1234-:R-:W-:Y:S01]  /*0510*/  NOP ;  /* 0x0000000000007918 */ /* 0x01efe20000000000 */
.L_x_3:
[----:B0-----:R-:W-:Y:S05]  /*0520*/  BSYNC B0 ;  /* 0x0000000000007941 */ /* 0x001fea0003800000 */
.L_x_2:
[----:B------:R-:W-:Y:S01]  /*0530*/  SHF.R.S32.HI R7, RZ, 0x1f, R18 ;  /* 0x0000001fff077819 */ /* 0x000fe20000011412 */
[----:B------:R-:W0:Y:S01]  /*0540*/  SHFL.IDX PT, R0, R0, RZ, 0x1f ;  /* 0x00001fff00007589 */ /* 0x000e2200000e0000 */
[----:B------:R-:W1:Y:S01]  /*0550*/  S2UR UR8, SR_CTAID.X ;  /* 0x00000000000879c3 */ /* 0x000e620000002500 */
[----:B------:R-:W-:Y:S02]  /*0560*/  ELECT P0, URZ, PT ;  /* 0x00000000003f782f */ /* 0x000fe40003800000 */
[----:B------:R-:W-:Y:S01]  /*0570*/  LEA.HI R7, R7, R18, RZ, 0x7 ;  /* 0x0000001207077211 */ /* 0x000fe200078f38ff */
[----:B------:R-:W2:Y:S01]  /*0580*/  S2R R4, SR_CTAID.Y ;  /* 0x0000000000047919 */ /* 0x000ea20000002600 */
[----:B------:R-:W-:Y:S01]  /*0590*/  SHF.R.S32.HI R8, RZ, 0x1f, R3 ;  /* 0x0000001fff087819 */ /* 0x000fe20000011403 */
[----:B------:R-:W-:Y:S01]  /*05a0*/  ULDC UR4, c[0x0][0x150] ;  /* 0x0000540000047ab9 */ /* 0x000fe20000000800 */
[----:B------:R-:W-:Y:S01]  /*05b0*/  LOP3.LUT R7, R7, 0xffffff80, RZ, 0xc0, !PT ;  /* 0xffffff8007077812 */ /* 0x000fe200078ec0ff */
[----:B------:R-:W-:Y:S01]  /*05c0*/  NOP ;  /* 0x0000000000007918 */ /* 0x000fe20000000000 */
[----:B------:R-:W-:Y:S01]  /*05d0*/  LEA.HI R8, R8, R3, RZ, 0x2 ;  /* 0x0000000308087211 */ /* 0x000fe200078f10ff */
[----:B------:R-:W3:Y:S01]  /*05e0*/  LDC R10, c[0x0][0x144] ;  /* 0x00005100ff0a7b82 */ /* 0x000ee20000000800 */
[----:B------:R-:W-:Y:S01]  /*05f0*/  NOP ;  /* 0x0000000000007918 */ /* 0x000fe20000000000 */
[----:B------:R-:W-:Y:S01]  /*0600*/  IMAD.IADD R6, R18, 0x1, -R7 ;  /* 0x0000000112067824 */ /* 0x000fe200078e0a07 */
[----:B------:R-:W-:Y:S01]  /*0610*/  LOP3.LUT R8, R8, 0x3ffffffc, RZ, 0xc0, !PT ;  /* 0x3ffffffc08087812 */ /* 0x000fe200078ec0ff */
[----:B------:R-:W-:Y:S01]  /*0620*/  IMAD.MOV.U32 R23, RZ, RZ, 0x1 ;  /* 0x00000001ff177424 */ /* 0x000fe200078e00ff */
[----:B------:R-:W-:-:S02]  /*0630*/  ISETP.NE.AND P3, PT, R5, RZ, PT ;  /* 0x000000ff0500720c */ /* 0x000fc40003f65270 */
[----:B------:R-:W-:Y:S01]  /*0640*/  SHF.R.S32.HI R7, RZ, 0x1f, R6 ;  /* 0x0000001fff077819 */ /* 0x000fe20000011406 */
[----:B------:R-:W-:Y:S01]  /*0650*/  IMAD.IADD R8, R3, 0x1, -R8 ;  /* 0x0000000103087824 */ /* 0x000fe200078e0a08 */
[----:B------:R-:W4:Y:S02]  /*0660*/  LDC R12, c[0x0][0x140] ;  /* 0x00005000ff0c7b82 */ /* 0x000f240000000800 */
[----:B------:R-:W-:Y:S02]  /*0670*/  LEA.HI R7, R7, R6, RZ, 0x3 ;  /* 0x0000000607077211 */ /* 0x000fe400078f18ff */
[----:B0-----:R-:W-:Y:S02]  /*0680*/  ISETP.NE.OR P0, PT, R0, RZ, !P0 ;  /* 0x000000ff0000720c */ /* 0x001fe40004705670 */
[--C-:B------:R-:W-:Y:S02]  /*0690*/  SHF.R.S32.HI R0, RZ, 0x3, R7.reuse ;  /* 0x00000003ff007819 */ /* 0x100fe40000011407 */
[----:B------:R-:W-:-:S02]  /*06a0*/  SHF.R.S32.HI R7, RZ, 0x1f, R7 ;  /* 0x0000001fff077819 */ /* 0x000fc40000011407 */
[----:B-1----:R-:W-:Y:S02]  /*06b0*/  I2FP.F32.U32 R9, UR8 ;  /* 0x0000000800097c45 */ /* 0x002fe40008201000 */
[----:B------:R-:W-:-:S03]  /*06c0*/  LEA.HI R7, R7, R0, RZ, 0x2 ;  /* 0x0000000007077211 */ /* 0x000fc600078f10ff */
[----:B------:R-:W-:Y:S01]  /*06d0*/  FMUL R9, R9, UR4 ;  /* 0x0000000409097c20 */ /* 0x000fe20008400000 */
[----:B------:R-:W-:Y:S01]  /*06e0*/  LOP3.LUT R7, R7, 0xfffffffc, RZ, 0xc0, !PT ;  /* 0xfffffffc07077812 */ /* 0x000fe200078ec0ff */
[----:B------:R-:W-:Y:S01]  /*06f0*/  VOTEU.ALL UP0, P0 ;  /* 0x00000000003f7886 */ /* 0x000fe20000000000 */
[----:B--2---:R-:W-:Y:S01]  /*0700*/  I2FP.F32.U32 R11, R4 ;  /* 0x00000004000b7245 */ /* 0x004fe20000201000 */
[----:B------:R-:W-:Y:S01]  /*0710*/  ULDC UR4, c[0x0][0x154] ;  /* 0x0000550000047ab9 */ /* 0x000fe20000000800 */
[----:B------:R-:W-:Y:S01]  /*0720*/  VOTEU.ALL UP1, P0 ;  /* 0x00000000003f7886 */ /* 0x000fe20000020000 */
[----:B------:R-:W-:Y:S01]  /*0730*/  IMAD.IADD R7, R0, 0x1, -R7 ;  /* 0x0000000100077824 */ /* 0x000fe200078e0a07 */
[----:B------:R-:W0:Y:S01]  /*0740*/  F2I.U32.TRUNC.NTZ R9, R9 ;  /* 0x0000000900097305 */ /* 0x000e22000020f000 */
[----:B------:R-:W1:Y:S01]  /*0750*/  @!UP0 S2UR UR7, SR_CgaCtaId ;  /* 0x00000000000789c3 */ /* 0x000e620000008800 */
[----:B------:R-:W-:Y:S01]  /*0760*/  @!UP0 UMOV UR6, 0x400 ;  /* 0x0000040000068882 */ /* 0x000fe20000000000 */
[----:B------:R-:W-:Y:S01]  /*0770*/  IMAD R8, R8, 0x4, R7 ;  /* 0x0000000408087824 */ /* 0x000fe200078e0207 */
[----:B----4-:R-:W-:-:S04]  /*0780*/  ISETP.EQ.U32.AND P2, PT, R12, 0x1, PT ;  /* 0x000000010c00780c */ /* 0x010fc80003f42070 */
[----:B------:R-:W-:-:S04]  /*0790*/  SHF.R.S32.HI R3, RZ, 0x1f, R8 ;  /* 0x0000001fff037819 */ /* 0x000fc80000011408 */
[----:B------:R-:W-:Y:S01]  /*07a0*/  LEA.HI R0, R3, R8, RZ, 0x2 ;  /* 0x0000000803007211 */ /* 0x000fe200078f10ff */
[----:B0-----:R-:W-:-:S03]  /*07b0*/  IMAD.MOV R7, RZ, RZ, -R9 ;  /* 0x000000ffff077224 */ /* 0x001fc600078e0a09 */
[----:B------:R-:W-:Y:S01]  /*07c0*/  LOP3.LUT R9, R0, 0xfffffffc, RZ, 0xc0, !PT ;  /* 0xfffffffc00097812 */ /* 0x000fe200078ec0ff */
[----:B---3--:R-:W-:Y:S02]  /*07d0*/  IMAD R3, R10, R7, UR8 ;  /* 0x000000080a037e24 */ /* 0x008fe4000f8e0207 */
[----:B------:R-:W-:Y:S02]  /*07e0*/  FMUL R10, R11, UR4 ;  /* 0x000000040b0a7c20 */ /* 0x000fe40008400000 */
[C---:B------:R-:W-:Y:S01]  /*07f0*/  IMAD.IADD R0, R8.reuse, 0x1, -R9 ;  /* 0x0000000108007824 */ /* 0x040fe200078e0a09 */
[----:B------:R-:W0:Y:S01]  /*0800*/  LDC R7, c[0x0][0x148] ;  /* 0x00005200ff077b82 */ /* 0x000e220000000800 */
[----:B------:R-:W-:Y:S01]  /*0810*/  SHF.R.S32.HI R9, RZ, 0x1f, R2 ;  /* 0x0000001fff097819 */ /* 0x000fe20000011402 */
[----:B------:R-:W-:Y:S01]  /*0820*/  IMAD.SHL.U32 R11, R8, 0x4, RZ ;  /* 0x00000004080b7824 */ /* 0x000fe200078e00ff */
[----:B------:R-:W-:Y:S01]  /*0830*/  UMOV UR4, 0x20 ;  /* 0x0000002000047882 */ /* 0x000fe20000000000 */
[----:B------:R-:W-:Y:S01]  /*0840*/  ISETP.NE.AND P4, PT, R0, R3, PT ;  /* 0x000000030000720c */ /* 0x000fe20003f85270 */
[----:B------:R-:W2:Y:S01]  /*0850*/  F2I.U32.TRUNC.NTZ R10, R10 ;  /* 0x0000000a000a7305 */ /* 0x000ea2000020f000 */
[----:B------:R-:W-:Y:S01]  /*0860*/  LEA.HI R9, R9, R2, RZ, 0x2 ;  /* 0x0000000209097211 */ /* 0x000fe200078f10ff */
[----:B------:R-:W-:-:S04]  /*0870*/  @!UP0 UIADD3 UR4, -UR4, 0x100000, URZ ;  /* 0x0010000004048890 */ /* 0x000fc8000fffe13f */
[----:B------:R-:W-:Y:S02]  /*0880*/  @!UP0 USHF.L.U32 UR5, UR4, 0xb, URZ ;  /* 0x0000000b04058899 */ /* 0x000fe4000800063f */
[----:B------:R-:W-:Y:S01]  /*0890*/  @!UP0 USHF.L.U32 UR4, UR4, 0x1, URZ ;  /* 0x0000000104048899 */ /* 0x000fe2000800063f */
[----:B------:R-:W-:Y:S01]  /*08a0*/  LOP3.LUT R22, R8, 0xc, R11, 0x78, !PT ;  /* 0x0000000c08167812 */ /* 0x000fe200078e780b */
[----:B-1----:R-:W-:Y:S01]  /*08b0*/  @!UP0 ULEA UR6, UR7, UR6, 0x18 ;  /* 0x0000000607068291 */ /* 0x002fe2000f8ec03f */
[----:B------:R-:W-:Y:S01]  /*08c0*/  LOP3.LUT R9, R9, 0xfffffffc, RZ, 0xc0, !PT ;  /* 0xfffffffc09097812 */ /* 0x000fe200078ec0ff */
[----:B------:R-:W-:Y:S01]  /*08d0*/  VOTEU.ALL UP0, P0 ;  /* 0x00000000003f7886 */ /* 0x000fe20000000000 */
[----:B------:R-:W-:Y:S01]  /*08e0*/  LOP3.LUT P0, RZ, R6, 0x7, RZ, 0xc0, !PT ;  /* 0x0000000706ff7812 */ /* 0x000fe2000780c0ff */
[----:B------:R-:W-:Y:S02]  /*08f0*/  VIADD R6, R5, 0xffffffff ;  /* 0xffffffff05067836 */ /* 0x000fe40000000000 */
[----:B------:R-:W-:Y:S01]  /*0900*/  IMAD.IADD R0, R2, 0x1, -R9 ;  /* 0x0000000102007824 */ /* 0x000fe200078e0a09 */
[----:B------:R-:W-:-:S02]  /*0910*/  ISETP.LT.U32.AND P0, PT, R22, 0x4, !P0 ;  /* 0x000000041600780c */ /* 0x000fc40004701070 */
[----:B------:R-:W-:Y:S01]  /*0920*/  @P4 SHF.R.S32.HI R9, RZ, 0x1f, R22 ;  /* 0x0000001fff094819 */ /* 0x000fe20000011416 */
[----:B--2---:R-:W-:Y:S01]  /*0930*/  IMAD.MOV R24, RZ, RZ, -R10 ;  /* 0x000000ffff187224 */ /* 0x004fe200078e0a0a */
[C---:B------:R-:W-:Y:S01]  /*0940*/  ISETP.NE.AND P1, PT, R0.reuse, 0x3, PT ;  /* 0x000000030000780c */ /* 0x040fe20003f25270 */
[----:B------:R-:W1:Y:S02]  /*0950*/  FENCE.VIEW.ASYNC.S ;  /* 0x00000000000073c6 */ /* 0x000e640000000000 */
[----:B-1----:R1:W2:Y:S01]  /*0960*/  @!UP0 SYNCS.EXCH.64 URZ, [UR6+0x170], UR4 ;  /* 0x00017004063f85b2 */ /* 0x0022a20008000100 */
[----:B------:R-:W-:Y:S01]  /*0970*/  @P4 LEA.HI R9, R9, R22, RZ, 0x2 ;  /* 0x0000001609094211 */ /* 0x000fe200078f10ff */
[----:B0-----:R-:W-:Y:S01]  /*0980*/  IMAD R2, R7, R24, R4 ;  /* 0x0000001807027224 */ /* 0x001fe200078e0204 */
[----:B------:R-:W-:Y:S02]  /*0990*/  ISETP.EQ.OR P1, PT, R0, RZ, !P1 ;  /* 0x000000ff0000720c */ /* 0x000fe40004f22670 */
[----:B------:R-:W-:-:S02]  /*09a0*/  @P4 SHF.R.S32.HI R9, RZ, 0x2, R9 ;  /* 0x00000002ff094819 */ /* 0x000fc40000011409 */
[----:B------:R-:W-:Y:S02]  /*09b0*/  ISETP.EQ.AND P1, PT, R5, RZ, P1 ;  /* 0x000000ff0500720c */ /* 0x000fe40000f22270 */
[----:B------:R-:W-:Y:S02]  /*09c0*/  @P4 ISETP.NE.AND P5, PT, R9, R2, PT ;  /* 0x000000020900420c */ /* 0x000fe40003fa5270 */
[----:B------:R-:W-:Y:S02]  /*09d0*/  ISETP.GE.U32.AND P6, PT, R6, 0x2, PT ;  /* 0x000000020600780c */ /* 0x000fe40003fc6070 */
[----:B------:R-:W-:Y:S02]  /*09e0*/  SEL R2, RZ, 0x1, !P0 ;  /* 0x00000001ff027807 */ /* 0x000fe40004000000 */
[----:B------:R-:W-:Y:S01]  /*09f0*/  @P4 SEL R23, RZ, 0x1, P5 ;  /* 0x00000001ff174807 */ /* 0x000fe20002800000 */
[----:B------:R1:W0:Y:S01]  /*0a00*/  @!UP1 SYNCS.EXCH.64 URZ, [UR6+0x178], UR4 ;  /* 0x00017804063f95b2 */ /* 0x0002220008000100 */
[----:B------:R-:W-:Y:S01]  /*0a10*/  SEL R19, RZ, 0x1, !P1 ;  /* 0x00000001ff137807 */ /* 0x000fe20004800000 */
[----:B------:R-:W-:Y:S01]  /*0a20*/  NOP ;  /* 0x0000000000007918 */ /* 0x000fe20000000000 */
[----:B------:R-:W-:-:S02]  /*0a30*/  LOP3.LUT R23, R23, R2, RZ, 0xc0, !PT ;  /* 0x0000000217177212 */ /* 0x000fc400078ec0ff */
[----:B------:R-:W-:Y:S01]  /*0a40*/  SEL R19, R19, 0x2, P6 ;  /* 0x0000000213137807 */ /* 0x000fe20003000000 */
[----:B-12---:R-:W-:Y:S06]  /*0a50*/  @!P2 BRA `(.L_x_4) ;  /* 0x000000000008a947 */ /* 0x006fec0003800000 */
[----:B0-----:R-:W-:Y:S01]  /*0a60*/  UCGABAR_ARV ;  /* 0x00000000000079c7 */ /* 0x001fe20008000000 */
[----:B------:R-:W-:Y:S05]  /*0a70*/  BRA `(.L_x_5) ;  /* 0x0000000000047947 */ /* 0x000fea0003800000 */
.L_x_4:
[----:B0-----:R-:W-:Y:S01]  /*0a80*/  NOP ;  /* 0x0000000000007918 */ /* 0x001fe20000000000 */
.L_x_5:
[----:B------:R-:W0:Y:S01]  /*0a90*/  LDC R2, c[0x0][0x65c] ;  /* 0x00019700ff027b82 */ /* 0x000e220000000800 */
[----:B------:R-:W-:Y:S02]  /*0aa0*/  IMAD.U32 R8, RZ, RZ, UR8 ;  /* 0x00000008ff087e24 */ /* 0x000fe4000f8e00ff */
[----:B------:R-:W-:Y:S01]  /*0ab0*/  IMAD.MOV.U32 R9, RZ, RZ, RZ ;  /* 0x000000ffff097224 */ /* 0x000fe200078e00ff */
[----:B0-----:R-:W-:-:S04]  /*0ac0*/  ISETP.NE.AND P1, PT, R2, 0x1, PT ;  /* 0x000000010200780c */ /* 0x001fc80003f25270 */
[----:B------:R-:W-:-:S09]  /*0ad0*/  P2R R5, PR, RZ, 0x2 ;  /* 0x00000002ff057803 */ /* 0x000fd20000000000 */
[----:B------:R-:W0:Y:S01]  /*0ae0*/  @P1 LDC R17, c[0x0][0x10] ;  /* 0x00000400ff111b82 */ /* 0x000e220000000800 */
[----:B------:R-:W-:Y:S02]  /*0af0*/  @P1 IMAD.MOV.U32 R5, RZ, RZ, RZ ;  /* 0x000000ffff051224 */ /* 0x000fe400078e00ff */
[----:B------:R-:W-:-:S05]  /*0b00*/  @P1 IMAD.MOV.U32 R13, RZ, RZ, RZ ;  /* 0x000000ffff0d1224 */ /* 0x000fca00078e00ff */
[----:B------:R-:W1:Y:S01]  /*0b10*/  @!P1 LDC R11, c[0x0][0xc] ;  /* 0x00000300ff0b9b82 */ /* 0x000e620000000800 */
[----:B0-----:R-:W-:-:S04]  /*0b20*/  @P1 IMAD.WIDE.U32 R16, R17, UR8, R4 ;  /* 0x0000000811101c25 */ /* 0x001fc8000f8e0004 */
[----:B------:R-:W-:Y:S02]  /*0b30*/  @P1 IMAD.IADD R17, R17, 0x1, R13 ;  /* 0x0000000111111824 */ /* 0x000fe400078e020d */
[----:B-1----:R-:W-:-:S04]  /*0b40*/  @!P1 IMAD.WIDE.U32 R8, R4, R11, R8 ;  /* 0x0000000b04089225 */ /* 0x002fc800078e0008 */
[----:B------:R-:W-:Y:S02]  /*0b50*/  @!P1 IMAD.MOV.U32 R16, RZ, RZ, R8 ;  /* 0x000000ffff109224 */ /* 0x000fe400078e0008 */
[----:B------:R-:W-:Y:S01]  /*0b60*/  @!P1 IMAD.MOV.U32 R17, RZ, RZ, R9 ;  /* 0x000000ffff119224 */ /* 0x000fe200078e0009 */
[----:B------:R-:W-:Y:S06]  /*0b70*/  @!P2 BRA `(.L_x_6) ;  /* 0x00000000000ca947 */ /* 0x000fec0003800000 */
[----:B------:R-:W-:Y:S01]  /*0b80*/  UCGABAR_WAIT ;  /* 0x0000000000007dc7 */ /* 0x000fe20008000000 */
[----:B------:R-:W-:Y:S01]  /*0b90*/  CCTL.IVALL ;  /* 0x00000000ff00798f */ /* 0x000fe20002000000 */
[----:B------:R-:W-:Y:S05]  /*0ba0*/  BRA `(.L_x_7) ;  /* 0x0000000000047947 */ /* 0x000fea0003800000 */
.L_x_6:
[----:B------:R-:W-:Y:S06]  /*0bb0*/  BAR.SYNC.DEFER_BLOCKING 0x0 ;  /* 0x0000000000007b1d */ /* 0x000fec0000010000 */
.L_x_7:
[----:B------:R-:W-:Y:S05]  /*0bc0*/  @!P3 BRA `(.L_x_8) ;  /* 0x0000004c00e4b947 */ /* 0x000fea0003800000 */
[----:B------:R-:W-:-:S13]  /*0bd0*/  ISETP.GT.U32.AND P0, PT, R6, 0x1, PT ;  /* 0x000000010600780c */ /* 0x000fda0003f04070 */
[----:B------:R-:W-:Y:S05]  /*0be0*/  @P0 EXIT ;  /* 0x000000000000094d */ /* 0x000fea0003800000 */
[----:B------:R-:W-:Y:S01]  /*0bf0*/  ULDC.64 UR4, c[0x0][0x650] ;  /* 0x0001940000047ab9 */ /* 0x000fe20000000a00 */
[----:B------:R-:W-:Y:S01]  /*0c00*/  PRMT R0, RZ, 0x7610, R0 ;  /* 0x00007610ff007816 */ /* 0x000fe20000000000 */
[----:B------:R-:W-:Y:S01]  /*0c10*/  IMAD.MOV.U32 R92, RZ, RZ, -0x1 ;  /* 0xffffffffff5c7424 */ /* 0x000fe200078e00ff */
[----:B------:R-:W-:Y:S01]  /*0c20*/  ISETP.GE.U32.AND P0, PT, R16, UR4, PT ;  /* 0x0000000410007c0c */ /* 0x000fe2000bf06070 */
[----:B------:R-:W-:Y:S02]  /*0c30*/  IMAD.MOV.U32 R93, RZ, RZ, -0x1 ;  /* 0xffffffffff5d7424 */ /* 0x000fe400078e00ff */
[----:B------:R-:W-:Y:S01]  /*0c40*/  IMAD.MOV.U32 R88, RZ, RZ, -0x1 ;  /* 0xffffffffff587424 */ /* 0x000fe200078e00ff */
[----:B------:R-:W-:-:S13]  /*0c50*/  ISETP.GE.U32.AND.EX P0, PT, R17, UR5, PT, P0 ;  /* 0x0000000511007c0c */ /* 0x000fda000bf06100 */
[----:B------:R-:W-:Y:S05]  /*0c60*/  @P0 BRA `(.L_x_9) ;  /* 0x0000000400280947 */ /* 0x000fea0003800000 */
[----:B------:R-:W0:Y:S01]  /*0c70*/  LDC.64 R20, c[0x0][0x628] ;  /* 0x00018a00ff147b82 */ /* 0x000e220000000a00 */
[----:B------:R-:W-:Y:S02]  /*0c80*/  IMAD.MOV.U32 R8, RZ, RZ, R16 ;  /* 0x000000ffff087224 */ /* 0x000fe400078e0010 */
[----:B------:R-:W-:-:S05]  /*0c90*/  IMAD.MOV.U32 R9, RZ, RZ, R17 ;  /* 0x000000ffff097224 */ /* 0x000fca00078e0011 */
[----:B------:R-:W1:Y:S08]  /*0ca0*/  LDC R0, c[0x0][0x630] ;  /* 0x00018c00ff007b82 */ /* 0x000e700000000800 */
[----:B------:R-:W2:Y:S01]  /*0cb0*/  LDC.64 R26, c[0x0][0x620] ;  /* 0x00018800ff1a7b82 */ /* 0x000ea20000000a00 */
[----:B0-----:R-:W-:-:S04]  /*0cc0*/  ISETP.NE.U32.AND P0, PT, R20, RZ, PT ;  /* 0x000000ff1400720c */ /* 0x001fc80003f05070 */
[----:B------:R-:W-:-:S13]  /*0cd0*/  ISETP.NE.AND.EX P0, PT, R21, RZ, PT, P0 ;  /* 0x000000ff1500720c */ /* 0x000fda0003f05300 */
[----:B-12---:R-:W-:Y:S05]  /*0ce0*/  @!P0 BRA `(.L_x_10) ;  /* 0x0000000000288947 */ /* 0x006fea0003800000 */
[----:B------:R-:W0:Y:S02]  /*0cf0*/  LDC R13, c[0x0][0x634] ;  /* 0x00018d00ff0d7b82 */ /* 0x000e240000000800 */
[----:B0-----:R-:W-:-:S05]  /*0d00*/  IADD3 R13, P0, R16, R13, RZ ;  /* 0x0000000d100d7210 */ /* 0x001fca0007f1e0ff */
[----:B------:R-:W-:-:S04]  /*0d10*/  IMAD.X R15, RZ, RZ, R17, P0 ;  /* 0x000000ffff0f7224 */ /* 0x000fc800000e0611 */
[----:B------:R-:W-:-:S04]  /*0d20*/  IMAD.WIDE.U32 R8, R15, R20, RZ ;  /* 0x000000140f087225 */ /* 0x000fc800078e00ff */
[----:B------:R-:W-:-:S04]  /*0d30*/  IMAD.WIDE.U32 R10, P0, R13, R21, R8 ;  /* 0x000000150d0a7225 */ /* 0x000fc80007800008 */
[----:B------:R-:W-:-:S04]  /*0d40*/  IMAD.WIDE.U32 R8, R13, R20, RZ ;  /* 0x000000140d087225 */ /* 0x000fc800078e00ff */
[----:B------:R-:W-:Y:S01]  /*0d50*/  IMAD.X R13, RZ, RZ, RZ, P0 ;  /* 0x000000ffff0d7224 */ /* 0x000fe200000e06ff */
[----:B------:R-:W-:Y:S01]  /*0d60*/  IADD3 RZ, P0, R9, R10, RZ ;  /* 0x0000000a09ff7210 */ /* 0x000fe20007f1e0ff */
[----:B------:R-:W-:-:S04]  /*0d70*/  IMAD.MOV.U32 R12, RZ, RZ, R11 ;  /* 0x000000ffff0c7224 */ /* 0x000fc800078e000b */
[----:B------:R-:W-:-:S08]  /*0d80*/  IMAD.WIDE.U32.X R8, R15, R21, R12, P0 ;  /* 0x000000150f087225 */ /* 0x000fd000000e040c */
.L_x_10:
[----:B------:R-:W0:Y:S01]  /*0d90*/  LDC.64 R20, c[0x0][0x640] ;  /* 0x00019000ff147b82 */ /* 0x000e220000000a00 */
[--C-:B------:R-:W-:Y:S01]  /*0da0*/  SHF.R.U64 R88, R8, R0, R9.reuse ;  /* 0x0000000008587219 */ /* 0x100fe20000001209 */
[----:B------:R-:W-:Y:S01]  /*0db0*/  IMAD R28, R7, R24, R4 ;  /* 0x00000018071c7224 */ /* 0x000fe200078e0204 */
[----:B------:R-:W-:Y:S01]  /*0dc0*/  SHF.R.U32.HI R0, RZ, R0, R9 ;  /* 0x00000000ff007219 */ /* 0x000fe20000011609 */
[----:B------:R-:W-:Y:S01]  /*0dd0*/  IMAD.MOV.U32 R25, RZ, RZ, 0x1 ;  /* 0x00000001ff197424 */ /* 0x000fe200078e00ff */
[----:B------:R-:W-:-:S03]  /*0de0*/  IADD3 R5, P0, RZ, -R88, RZ ;  /* 0x80000058ff057210 */ /* 0x000fc60007f1e0ff */
[----:B------:R-:W1:Y:S02]  /*0df0*/  LDC R6, c[0x0][0x618] ;  /* 0x00018600ff067b82 */ /* 0x000e640000000800 */
[----:B------:R-:W-:-:S04]  /*0e00*/  IMAD.X R9, RZ, RZ, ~R0, P0 ;  /* 0x000000ffff097224 */ /* 0x000fc800000e0e00 */
[-C--:B------:R-:W-:Y:S02]  /*0e10*/  IMAD R0, R9, R26.reuse, RZ ;  /* 0x0000001a09007224 */ /* 0x080fe400078e02ff */
[----:B------:R-:W2:Y:S01]  /*0e20*/  LDC R11, c[0x0][0x608] ;  /* 0x00018200ff0b7b82 */ /* 0x000ea20000000800 */
[----:B------:R-:W-:-:S04]  /*0e30*/  IMAD.WIDE.U32 R8, R5, R26, R16 ;  /* 0x0000001a05087225 */ /* 0x000fc800078e0010 */
[----:B------:R-:W-:-:S03]  /*0e40*/  IMAD R5, R5, R27, R0 ;  /* 0x0000001b05057224 */ /* 0x000fc600078e0200 */
[----:B------:R-:W3:Y:S01]  /*0e50*/  LDC R12, c[0x0][0x658] ;  /* 0x00019600ff0c7b82 */ /* 0x000ee20000000800 */
[----:B0-----:R-:W-:Y:S01]  /*0e60*/  ISETP.NE.U32.AND P0, PT, R20, RZ, PT ;  /* 0x000000ff1400720c */ /* 0x001fe20003f05070 */
[----:B------:R-:W-:Y:S02]  /*0e70*/  IMAD.IADD R5, R9, 0x1, R5 ;  /* 0x0000000109057824 */ /* 0x000fe400078e0205 */
[----:B------:R-:W-:Y:S01]  /*0e80*/  IMAD.MOV.U32 R9, RZ, RZ, -0x1 ;  /* 0xffffffffff097424 */ /* 0x000fe200078e00ff */
[----:B------:R-:W-:-:S03]  /*0e90*/  ISETP.NE.AND.EX P0, PT, R21, RZ, PT, P0 ;  /* 0x000000ff1500720c */ /* 0x000fc60003f05300 */
[----:B------:R-:W0:Y:S01]  /*0ea0*/  LDC R15, c[0x0][0x600] ;  /* 0x00018000ff0f7b82 */ /* 0x000e220000000800 */
[-CC-:B-1----:R-:W-:Y:S02]  /*0eb0*/  SHF.R.U64 R13, R8, R6.reuse, R5.reuse ;  /* 0x00000006080d7219 */ /* 0x182fe40000001205 */
[----:B------:R-:W-:-:S05]  /*0ec0*/  SHF.R.U32.HI R0, RZ, R6, R5 ;  /* 0x00000006ff007219 */ /* 0x000fca0000011605 */
[----:B------:R-:W1:Y:S01]  /*0ed0*/  LDC R14, c[0x0][0x648] ;  /* 0x00019200ff0e7b82 */ /* 0x000e620000000800 */
[-CC-:B--2---:R-:W-:Y:S02]  /*0ee0*/  SHF.R.U64 R29, R13, R11.reuse, R0.reuse ;  /* 0x0000000b0d1d7219 */ /* 0x184fe40000001200 */
[----:B------:R-:W-:-:S05]  /*0ef0*/  SHF.R.U32.HI R5, RZ, R11, R0 ;  /* 0x0000000bff057219 */ /* 0x000fca0000011600 */
[----:B------:R-:W2:Y:S01]  /*0f00*/  LDC R26, c[0x0][0x638] ;  /* 0x00018e00ff1a7b82 */ /* 0x000ea20000000800 */
[-CC-:B---3--:R-:W-:Y:S02]  /*0f10*/  SHF.R.U64 R24, R29, R12.reuse, R5.reuse ;  /* 0x0000000c1d187219 */ /* 0x188fe40000001205 */
[-C--:B------:R-:W-:Y:S02]  /*0f20*/  SHF.L.U32 R0, R9, R12.reuse, RZ ;  /* 0x0000000c09007219 */ /* 0x080fe400000006ff */
[----:B------:R-:W-:Y:S01]  /*0f30*/  SHF.R.U32.HI R5, RZ, R12, R5 ;  /* 0x0000000cff057219 */ /* 0x000fe20000011605 */
[----:B------:R-:W-:Y:S01]  /*0f40*/  IMAD.MOV.U32 R4, RZ, RZ, R24 ;  /* 0x000000ffff047224 */ /* 0x000fe200078e0018 */
[----:B------:R-:W-:Y:S01]  /*0f50*/  LOP3.LUT R10, RZ, R0, RZ, 0x33, !PT ;  /* 0x00000000ff0a7212 */ /* 0x000fe200078e33ff */
[----:B------:R-:W3:Y:S01]  /*0f60*/  LDC R27, c[0x0][0x610] ;  /* 0x00018400ff1b7b82 */ /* 0x000ee20000000800 */
[----:B------:R-:W-:Y:S05]  /*0f70*/  @!P0 BRA `(.L_x_11) ;  /* 0x0000000000288947 */ /* 0x000fea0003800000 */
[----:B------:R-:W4:Y:S02]  /*0f80*/  LDC R9, c[0x0][0x64c] ;  /* 0x00019300ff097b82 */ /* 0x000f240000000800 */
[----:B----4-:R-:W-:-:S05]  /*0f90*/  IADD3 R9, P0, R24, R9, RZ ;  /* 0x0000000918097210 */ /* 0x010fca0007f1e0ff */
        /* <DEDUP_REMOVED lines=8> */
.L_x_11:
[----:B-1----:R-:W-:Y:S01]  /*1020*/  SHF.R.U64 R4, R4, R14, R5 ;  /* 0x0000000e04047219 */ /* 0x002fe20000001205 */
[----:B0-----:R-:W-:Y:S01]  /*1030*/  VIADD R6, R15, 0xffffffff ;  /* 0xffffffff0f067836 */ /* 0x001fe20000000000 */
[----:B------:R-:W-:Y:S02]  /*1040*/  SHF.L.U32 R0, R25, R12, RZ ;  /* 0x0000000c19007219 */ /* 0x000fe400000006ff */
[----:B------:R-:W-:Y:S01]  /*1050*/  LOP3.LUT R5, R29, R10, RZ, 0xc0, !PT ;  /* 0x0000000a1d057212 */ /* 0x000fe200078ec0ff */
[----:B------:R-:W-:Y:S01]  /*1060*/  IMAD.MOV R7, RZ, RZ, -R4 ;  /* 0x000000ffff077224 */ /* 0x000fe200078e0a04 */
[----:B------:R-:W-:Y:S02]  /*1070*/  SEL R3, R3, R28, !P1 ;  /* 0x0000001c03037207 */ /* 0x000fe40004800000 */
[----:B------:R-:W-:Y:S01]  /*1080*/  LOP3.LUT R6, R13, R6, RZ, 0xc0, !PT ;  /* 0x000000060d067212 */ /* 0x000fe200078ec0ff */
[----:B------:R-:W-:Y:S02]  /*1090*/  IMAD R4, R0, R4, R5 ;  /* 0x0000000400047224 */ /* 0x000fe400078e0205 */
[----:B--2---:R-:W-:-:S02]  /*10a0*/  IMAD R0, R7, R26, R24 ;  /* 0x0000001a07007224 */ /* 0x004fc400078e0218 */
[----:B---3--:R-:W-:Y:S02]  /*10b0*/  IMAD R3, R4, R27, R3 ;  /* 0x0000001b04037224 */ /* 0x008fe400078e0203 */
[----:B------:R-:W-:Y:S02]  /*10c0*/  IMAD R92, R0, R15, R6 ;  /* 0x0000000f005c7224 */ /* 0x000fe400078e0206 */
[----:B------:R-:W-:-:S03]  /*10d0*/  IMAD.MOV.U32 R4, RZ, RZ, 0x1 ;  /* 0x00000001ff047424 */ /* 0x000fc600078e00ff */
[----:B------:R-:W-:Y:S02]  /*10e0*/  SEL R93, R92, R3, !P1 ;  /* 0x000000035c5d7207 */ /* 0x000fe40004800000 */
[----:B------:R-:W-:Y:S02]  /*10f0*/  PRMT R0, R4, 0x7610, R0 ;  /* 0x0000761004007816 */ /* 0x000fe40000000000 */
[----:B------:R-:W-:-:S07]  /*1100*/  SEL R92, R3, R92, !P1 ;  /* 0x0000005c035c7207 */ /* 0x000fce0004800000 */
.L_x_9:
[----:B------:R-:W-:-:S08]  /*1110*/  NOP ;  /* 0x0000000000007918 */ /* 0x000fd00000000000 */
[----:B------:R-:W0:Y:S02]  /*1120*/  USETMAXREG.TRY_ALLOC.CTAPOOL UP0, 0xe8 ;  /* 0x000000e8000079c8 */ /* 0x000e240008000600 */
[----:B0-----:R-:W-:-:S13]  /*1130*/  PLOP3.LUT P0, PT, PT, PT, UP0, 0x80, 0x0 ;  /* 0x000000000000781c */ /* 0x001fda0003f0f008 */
[----:B------:R-:W-:Y:S05]  /*1140*/  @!P0 BRA `(.L_x_9) ;  /* 0xfffffffc00f08947 */ /* 0x000fea000383ffff */
[----:B------:R-:W-:Y:S01]  /*1150*/  ULDC.64 UR4, c[0x0][0x598] ;  /* 0x0001660000047ab9 */ /* 0x000fe20000000a00 */
[----:B------:R-:W-:Y:S01]  /*1160*/  ULDC.64 UR36, c[0x0][0x208] ;  /* 0x0000820000247ab9 */ /* 0x000fe20000000a00 */
[----:B------:R-:W-:-:S04]  /*1170*/  ISETP.NE.U32.AND P0, PT, RZ, UR4, PT ;  /* 0x00000004ff007c0c */ /* 0x000fc8000bf05070 */
[----:B------:R-:W-:-:S13]  /*1180*/  ISETP.NE.AND.EX P0, PT, RZ, UR5, PT, P0 ;  /* 0x00000005ff007c0c */ /* 0x000fda000bf05300 */
[----:B------:R-:W-:Y:S05]  /*1190*/  @!P0 BRA `(.L_x_12) ;  /* 0x00000000001c8947 */ /* 0x000fea0003800000 */
[----:B------:R-:W0:Y:S02]  /*11a0*/  LDC.64 R4, c[0x0][0x598] ;  /* 0x00016600ff047b82 */ /* 0x000e240000000a00 */
[----:B0-----:R-:W2:Y:S02]  /*11b0*/  LDG.E.64 R4, desc[UR36][R4.64] ;  /* 0x0000002404047981 */ /* 0x001ea4000c1e1b00 */
[----:B--2---:R-:W-:-:S04]  /*11c0*/  ISETP.NE.U32.AND P0, PT, R4, RZ, PT ;  /* 0x000000ff0400720c */ /* 0x004fc80003f05070 */
[----:B------:R-:W-:-:S13]  /*11d0*/  ISETP.NE.AND.EX P0, PT, R5, RZ, PT, P0 ;  /* 0x000000ff0500720c */ /* 0x000fda0003f05300 */
[----:B------:R-:W-:Y:S05]  /*11e0*/  @!P0 BRA `(.L_x_12) ;  /* 0x0000000000088947 */ /* 0x000fea0003800000 */
[----:B------:R0:W5:Y:S01]  /*11f0*/  LD.E R89, desc[UR36][R4.64] ;  /* 0x0000002404597980 */ /* 0x000162000c101900 */
[----:B------:R-:W-:Y:S05]  /*1200*/  BRA `(.L_x_13) ;  /* 0x0000000000247947 */ /* 0x000fea0003800000 */
.L_x_12:
[----:B------:R-:W-:Y:S02]  /*1210*/  ULDC.64 UR4, c[0x0][0x588] ;  /* 0x0001620000047ab9 */ /* 0x000fe40000000a00 */
[----:B------:R-:W-:-:S04]  /*1220*/  ISETP.NE.U32.AND P0, PT, RZ, UR4, PT ;  /* 0x00000004ff007c0c */ /* 0x000fc8000bf05070 */
[----:B------:R-:W-:-:S13]  /*1230*/  ISETP.NE.AND.EX P0, PT, RZ, UR5, PT, P0 ;  /* 0x00000005ff007c0c */ /* 0x000fda000bf05300 */
[----:B------:R-:W-:Y:S05]  /*1240*/  @!P0 BRA `(.L_x_14) ;  /* 0x00000000000c8947 */ /* 0x000fea0003800000 */
[----:B------:R-:W0:Y:S02]  /*1250*/  LDC.64 R4, c[0x0][0x588] ;  /* 0x00016200ff047b82 */ /* 0x000e240000000a00 */
[----:B0-----:R1:W5:Y:S01]  /*1260*/  LDG.E R89, desc[UR36][R4.64] ;  /* 0x0000002404597981 */ /* 0x001362000c1e1900 */
[----:B------:R-:W-:Y:S05]  /*1270*/  BRA `(.L_x_13) ;  /* 0x0000000000087947 */ /* 0x000fea0003800000 */
.L_x_14:
[----:B------:R-:W-:Y:S02]  /*1280*/  ULDC UR4, c[0x0][0x580] ;  /* 0x0001600000047ab9 */ /* 0x000fe40000000800 */
[----:B------:R-:W-:-:S07]  /*1290*/  IMAD.U32 R89, RZ, RZ, UR4 ;  /* 0x00000004ff597e24 */ /* 0x000fce000f8e00ff */
.L_x_13:
[----:B------:R-:W-:Y:S02]  /*12a0*/  ULDC.64 UR4, c[0x0][0x5a0] ;  /* 0x0001680000047ab9 */ /* 0x000fe40000000a00 */
[----:B------:R-:W-:-:S04]  /*12b0*/  ISETP.NE.U32.AND P0, PT, RZ, UR4, PT ;  /* 0x00000004ff007c0c */ /* 0x000fc8000bf05070 */
[----:B------:R-:W-:-:S13]  /*12c0*/  ISETP.NE.AND.EX P0, PT, RZ, UR5, PT, P0 ;  /* 0x00000005ff007c0c */ /* 0x000fda000bf05300 */
[----:B------:R-:W-:Y:S05]  /*12d0*/  @!P0 BRA `(.L_x_15) ;  /* 0x00000000001c8947 */ /* 0x000fea0003800000 */
[----:B01----:R-:W0:Y:S02]  /*12e0*/  LDC.64 R4, c[0x0][0x5a0] ;  /* 0x00016800ff047b82 */ /* 0x003e240000000a00 */
[----:B0-----:R-:W2:Y:S02]  /*12f0*/  LDG.E.64 R4, desc[UR36][R4.64] ;  /* 0x0000002404047981 */ /* 0x001ea4000c1e1b00 */
[----:B--2---:R-:W-:-:S04]  /*1300*/  ISETP.NE.U32.AND P0, PT, R4, RZ, PT ;  /* 0x000000ff0400720c */ /* 0x004fc80003f05070 */
[----:B------:R-:W-:-:S13]  /*1310*/  ISETP.NE.AND.EX P0, PT, R5, RZ, PT, P0 ;  /* 0x000000ff0500720c */ /* 0x000fda0003f05300 */
[----:B------:R-:W-:Y:S05]  /*1320*/  @!P0 BRA `(.L_x_15) ;  /* 0x0000000000088947 */ /* 0x000fea0003800000 */
[----:B------:R0:W5:Y:S01]  /*1330*/  LD.E R90, desc[UR36][R4.64] ;  /* 0x00000024045a7980 */ /* 0x000162000c101900 */
[----:B------:R-:W-:Y:S05]  /*1340*/  BRA `(.L_x_16) ;  /* 0x0000000000247947 */ /* 0x000fea0003800000 */
.L_x_15:
[----:B------:R-:W-:Y:S02]  /*1350*/  ULDC.64 UR4, c[0x0][0x590] ;  /* 0x0001640000047ab9 */ /* 0x000fe40000000a00 */
[----:B------:R-:W-:-:S04]  /*1360*/  ISETP.NE.U32.AND P0, PT, RZ, UR4, PT ;  /* 0x00000004ff007c0c */ /* 0x000fc8000bf05070 */
[----:B------:R-:W-:-:S13]  /*1370*/  ISETP.NE.AND.EX P0, PT, RZ, UR5, PT, P0 ;  /* 0x00000005ff007c0c */ /* 0x000fda000bf05300 */
[----:B------:R-:W-:Y:S05]  /*1380*/  @!P0 BRA `(.L_x_17) ;  /* 0x00000000000c8947 */ /* 0x000fea0003800000 */
[----:B------:R-:W2:Y:S02]  /*1390*/  LDC.64 R90, c[0x0][0x590] ;  /* 0x00016400ff5a7b82 */ /* 0x000ea40000000a00 */
[----:B--2---:R2:W5:Y:S01]  /*13a0*/  LDG.E R90, desc[UR36][R90.64] ;  /* 0x000000245a5a7981 */ /* 0x004562000c1e1900 */
[----:B------:R-:W-:Y:S05]  /*13b0*/  BRA `(.L_x_16) ;  /* 0x0000000000087947 */ /* 0x000fea0003800000 */
.L_x_17:
[----:B------:R-:W-:Y:S02]  /*13c0*/  ULDC UR4, c[0x0][0x584] ;  /* 0x0001610000047ab9 */ /* 0x000fe40000000800 */
[----:B------:R-:W-:-:S07]  /*13d0*/  IMAD.U32 R90, RZ, RZ, UR4 ;  /* 0x00000004ff5a7e24 */ /* 0x000fce000f8e00ff */
.L_x_16:
[----:B------:R-:W-:-:S13]  /*13e0*/  LOP3.LUT P0, RZ, R0, 0xff, RZ, 0xc0, !PT ;  /* 0x000000ff00ff7812 */ /* 0x000fda000780c0ff */
[----:B------:R-:W-:Y:S05]  /*13f0*/  @!P0 EXIT ;  /* 0x000000000000894d */ /* 0x000fea0003800000 */
[----:B------:R-:W-:Y:S01]  /*1400*/  ULDC UR4, c[0x0][0x28c] ;  /* 0x0000a30000047ab9 */ /* 0x000fe20000000800 */
[----:B------:R-:W-:Y:S01]  /*1410*/  UMOV UR38, URZ ;  /* 0x0000003f00267c82 */ /* 0x000fe20008000000 */
[----:B------:R-:W-:Y:S01]  /*1420*/  UIADD3 UR4, UR4, 0x1f, URZ ;  /* 0x0000001f04047890 */ /* 0x000fe2000fffe03f */
[----:B------:R-:W-:-:S03]  /*1430*/  UMOV UR39, URZ ;  /* 0x0000003f00277c82 */ /* 0x000fc60008000000 */
[----:B------:R-:W-:-:S04]  /*1440*/  USHF.R.S32.HI UR5, URZ, 0x1f, UR4 ;  /* 0x0000001f3f057899 */ /* 0x000fc80008011404 */
[----:B------:R-:W-:-:S04]  /*1450*/  ULEA.HI UR5, UR5, UR4, URZ, 0x5 ;  /* 0x0000000405057291 */ /* 0x000fc8000f8f283f */
[----:B------:R-:W-:-:S12]  /*1460*/  USHF.R.S32.HI UR40, URZ, 0x5, UR5 ;  /* 0x000000053f287899 */ /* 0x000fd80008011405 */
.L_x_169:
[----:B------:R-:W-:Y:S01]  /*1470*/  LOP3.LUT R0, R18, 0x80, RZ, 0xc0, !PT ;  /* 0x0000008012007812 */ /* 0x000fe200078ec0ff */
[----:B------:R-:W3:Y:S01]  /*1480*/  S2UR UR7, SR_CgaCtaId ;  /* 0x00000000000779c3 */ /* 0x000ee20000008800 */
[----:B------:R-:W-:Y:S02]  /*1490*/  UMOV UR6, 0x400 ;  /* 0x0000040000067882 */ /* 0x000fe40000000000 */
[----:B------:R-:W-:-:S06]  /*14a0*/  SHF.R.U32.HI R0, RZ, 0x7, R0 ;  /* 0x00000007ff007819 */ /* 0x000fcc0000011600 */
[----:B----4-:R-:W4:Y:S01]  /*14b0*/  SHFL.IDX PT, R0, R0, RZ, 0x1f ;  /* 0x00001fff00007589 */ /* 0x010f2200000e0000 */
[----:B---3--:R-:W-:Y:S01]  /*14c0*/  ULEA UR6, UR7, UR6, 0x18 ;  /* 0x0000000607067291 */ /* 0x008fe2000f8ec03f */
[----:B----4-:R-:W-:-:S13]  /*14d0*/  R2UR UR4, R0 ;  /* 0x00000000000472ca */ /* 0x010fda00000e0000 */
[----:B------:R-:W-:-:S04]  /*14e0*/  ULEA.HI UR5, UR4, UR4, URZ, 0x1 ;  /* 0x0000000404057291 */ /* 0x000fc8000f8f083f */
[----:B------:R-:W-:-:S04]  /*14f0*/  ULOP3.LUT UR5, UR5, 0x1ffffe, URZ, 0xc0, !UPT ;  /* 0x001ffffe05057892 */ /* 0x000fc8000f8ec03f */
[----:B------:R-:W-:-:S03]  /*1500*/  UIADD3 UR5, UR4, -UR5, URZ ;  /* 0x8000000504057290 */ /* 0x000fc6000fffe03f */
[----:B------:R-:W-:Y:S01]  /*1510*/  ULDC UR4, c[0x0][0x28c] ;  /* 0x0000a30000047ab9 */ /* 0x000fe20000000800 */
[----:B------:R-:W-:Y:S01]  /*1520*/  ULEA UR5, UR5, UR6, 0xb ;  /* 0x0000000605057291 */ /* 0x000fe2000f8e583f */
[----:B------:R-:W-:-:S03]  /*1530*/  ISETP.LT.AND P0, PT, RZ, UR4, PT ;  /* 0x00000004ff007c0c */ /* 0x000fc6000bf01270 */
[----:B------:R-:W-:-:S04]  /*1540*/  UIADD3 UR5, UR5, 0x280, URZ ;  /* 0x0000028005057890 */ /* 0x000fc8000fffe03f */
[----:B------:R-:W-:-:S04]  /*1550*/  USHF.R.U32.HI UR5, URZ, 0x4, UR5 ;  /* 0x000000043f057899 */ /* 0x000fc80008011605 */
[----:B------:R-:W-:-:S04]  /*1560*/  ULOP3.LUT UR5, UR5, 0x3fff, URZ, 0xc0, !UPT ;  /* 0x00003fff05057892 */ /* 0x000fc8000f8ec03f */
[----:B------:R-:W-:Y:S01]  /*1570*/  ULOP3.LUT UR41, UR5, 0x10000, URZ, 0xfc, !UPT ;  /* 0x0001000005297892 */ /* 0x000fe2000f8efc3f */
[----:B01----:R-:W-:Y:S11]  /*1580*/  @P0 BRA `(.L_x_18) ;  /* 0x0000000000400947 */ /* 0x003ff60003800000 */
[----:B------:R-:W-:Y:S01]  /*1590*/  MOV R0, 0x0 ;  /* 0x0000000000007802 */ /* 0x000fe20000000f00 */
[----:B------:R-:W-:Y:S01]  /*15a0*/  ULDC.64 UR4, c[0x4][0x68] ;  /* 0x01001a0000047ab9 */ /* 0x000fe20000000a00 */
[----:B------:R-:W-:Y:S01]  /*15b0*/  ULDC.64 UR6, c[0x4][0x8] ;  /* 0x0100020000067ab9 */ /* 0x000fe20000000a00 */
[----:B01----:R-:W-:Y:S01]  /*15c0*/  IMAD.U32 R4, RZ, RZ, UR4 ;  /* 0x00000004ff047e24 */ /* 0x003fe2000f8e00ff */
[----:B------:R0:W1:Y:S01]  /*15d0*/  LDC.64 R14, c[0x4][R0] ;  /* 0x01000000000e7b82 */ /* 0x0000620000000a00 */
[----:B------:R-:W-:Y:S01]  /*15e0*/  IMAD.U32 R5, RZ, RZ, UR5 ;  /* 0x00000005ff057e24 */ /* 0x000fe2000f8e00ff */
[----:B------:R-:W-:Y:S01]  /*15f0*/  ULDC.64 UR4, c[0x4][0x70] ;  /* 0x01001c0000047ab9 */ /* 0x000fe20000000a00 */
[----:B------:R-:W-:Y:S02]  /*1600*/  IMAD.U32 R10, RZ, RZ, UR6 ;  /* 0x00000006ff0a7e24 */ /* 0x000fe4000f8e00ff */
[----:B------:R-:W-:Y:S02]  /*1610*/  IMAD.U32 R6, RZ, RZ, UR4 ;  /* 0x00000004ff067e24 */ /* 0x000fe4000f8e00ff */
[----:B------:R-:W-:-:S02]  /*1620*/  IMAD.U32 R7, RZ, RZ, UR5 ;  /* 0x00000005ff077e24 */ /* 0x000fc4000f8e00ff */
[----:B------:R-:W-:Y:S02]  /*1630*/  IMAD.U32 R11, RZ, RZ, UR7 ;  /* 0x00000007ff0b7e24 */ /* 0x000fe4000f8e00ff */
[----:B------:R-:W-:Y:S02]  /*1640*/  IMAD.MOV.U32 R8, RZ, RZ, 0x1e1 ;  /* 0x000001e1ff087424 */ /* 0x000fe400078e00ff */
[----:B------:R-:W-:Y:S02]  /*1650*/  IMAD.MOV.U32 R12, RZ, RZ, 0x1 ;  /* 0x00000001ff0c7424 */ /* 0x000fe400078e00ff */
[----:B0-----:R-:W-:-:S07]  /*1660*/  IMAD.MOV.U32 R13, RZ, RZ, RZ ;  /* 0x000000ffff0d7224 */ /* 0x001fce00078e00ff */
[----:B------:R-:W-:-:S07]  /*1670*/  LEPC R20, `(.L_x_18) ;  /* 0x000000001014794e */ /* 0x000fce0000000000 */
[----:B-12--5:R-:W-:Y:S05]  /*1680*/  CALL.ABS.NOINC R14 ;  /* 0x000000000e007343 */ /* 0x026fea0003c00000 */
.L_x_18:
[----:B------:R-:W-:-:S04]  /*1690*/  LOP3.LUT R0, R19, 0x1, RZ, 0xfc, !PT ;  /* 0x0000000113007812 */ /* 0x000fc800078efcff */
[----:B------:R-:W-:-:S13]  /*16a0*/  ISETP.NE.AND P0, PT, R0, 0x3, PT ;  /* 0x000000030000780c */ /* 0x000fda0003f05270 */
[----:B------:R-:W-:Y:S05]  /*16b0*/  @!P0 BRA `(.L_x_19) ;  /* 0x0000000000048947 */ /* 0x000fea0003800000 */
[----:B------:R-:W-:Y:S01]  /*16c0*/  BPT.TRAP 0x1 ;  /* 0x000000040000795c */ /* 0x000fe20000300000 */
.L_x_19:
[----:B------:R-:W3:Y:S01]  /*16d0*/  S2UR UR5, SR_CgaCtaId ;  /* 0x00000000000579c3 */ /* 0x000ee20000008800 */
[----:B------:R-:W-:Y:S01]  /*16e0*/  UMOV UR4, 0x400 ;  /* 0x0000040000047882 */ /* 0x000fe20000000000 */
[----:B------:R-:W-:Y:S02]  /*16f0*/  IMAD.U32 R0, RZ, RZ, UR38 ;  /* 0x00000026ff007e24 */ /* 0x000fe4000f8e00ff */
[----:B------:R-:W-:-:S03]  /*1700*/  IMAD.U32 R3, RZ, RZ, UR39 ;  /* 0x00000027ff037e24 */ /* 0x000fc6000f8e00ff */
[----:B------:R-:W-:Y:S01]  /*1710*/  SHF.L.U32 R0, R0, 0x1f, RZ ;  /* 0x0000001f00007819 */ /* 0x000fe200000006ff */
[----:B---3--:R-:W-:-:S06]  /*1720*/  ULEA UR4, UR5, UR4, 0x18 ;  /* 0x0000000405047291 */ /* 0x008fcc000f8ec03f */
[----:B------:R-:W-:-:S04]  /*1730*/  IMAD.U32 R6, RZ, RZ, UR4 ;  /* 0x00000004ff067e24 */ /* 0x000fc8000f8e00ff */
[----:B------:R-:W-:-:S04]  /*1740*/  IMAD R3, R3, 0x8, R6 ;  /* 0x0000000803037824 */ /* 0x000fc800078e0206 */
[----:B------:R3:W4:Y:S01]  /*1750*/  SYNCS.PHASECHK.TRANS64.TRYWAIT P1, [R3+URZ], R0 ;  /* 0x00000000030075a7 */ /* 0x000722000802017f */
[----:B------:R-:W-:Y:S05]  /*1760*/  @!P0 BRA `(.L_x_20) ;  /* 0x0000000000048947 */ /* 0x000fea0003800000 */
[----:B------:R-:W-:Y:S01]  /*1770*/  BPT.TRAP 0x1 ;  /* 0x000000040000795c */ /* 0x000fe20000300000 */
.L_x_20:
[----:B----4-:R-:W-:Y:S05]  /*1780*/  @P1 BRA `(.L_x_21) ;  /* 0x0000000000081947 */ /* 0x010fea0003800000 */
[----:B------:R-:W4:Y:S02]  /*1790*/  SYNCS.PHASECHK.TRANS64.TRYWAIT P1, [R3+URZ], R0 ;  /* 0x00000000030075a7 */ /* 0x000f24000802017f */
[----:B----4-:R-:W-:Y:S05]  /*17a0*/  @!P1 BRA `(.L_x_22) ;  /* 0x0000006000e49947 */ /* 0x010fea0003800000 */
.L_x_21:
[----:B------:R-:W-:-:S04]  /*17b0*/  UISETP.LT.AND UP0, UPT, UR40, 0x1, UPT ;  /* 0x000000012800788c */ /* 0x000fc8000bf01270 */
[----:B------:R-:W-:-:S06]  /*17c0*/  USEL UR4, UR40, 0x1, UP0 ;  /* 0x0000000128047887 */ /* 0x000fcc0008000000 */
[----:B---34-:R-:W-:Y:S01]  /*17d0*/  IMAD.U32 R0, RZ, RZ, UR4 ;  /* 0x00000004ff007e24 */ /* 0x018fe2000f8e00ff */
[----:B------:R-:W-:Y:S05]  /*17e0*/  WARPSYNC.ALL ;  /* 0x0000000000007948 */ /* 0x000fea0003800000 */
[----:B------:R-:W-:-:S04]  /*17f0*/  IADD3 R0, -R0, UR40, RZ ;  /* 0x0000002800007c10 */ /* 0x000fc8000fffe1ff */
[----:B------:R-:W-:Y:S02]  /*1800*/  ISETP.GE.AND P1, PT, R0, 0x1, PT ;  /* 0x000000010000780c */ /* 0x000fe40003f26270 */
[----:B------:R-:W-:Y:S01]  /*1810*/  R2UR UR4, R6 ;  /* 0x00000000060472ca */ /* 0x000fe200000e0000 */
[----:B------:R-:W-:Y:S01]  /*1820*/  WARPGROUP.ARRIVE ;  /* 0x00000000000079c5 */ /* 0x000fe20000000000 */
[----:B------:R-:W-:Y:S01]  /*1830*/  UMOV UR5, 0xc0000010 ;  /* 0xc000001000057882 */ /* 0x000fe20000000000 */
[----:B------:R-:W-:-:S10]  /*1840*/  UMOV UR7, 0xc0000010 ;  /* 0xc000001000077882 */ /* 0x000fd40000000000 */
[----:B------:R-:W-:-:S04]  /*1850*/  UIADD3 UR4, UR4, 0x2c280, URZ ;  /* 0x0002c28004047890 */ /* 0x000fc8000fffe03f */
[----:B------:R-:W-:-:S04]  /*1860*/  USHF.R.U32.HI UR4, URZ, 0x4, UR4 ;  /* 0x000000043f047899 */ /* 0x000fc80008011604 */
[----:B------:R-:W-:-:S04]  /*1870*/  ULOP3.LUT UR4, UR4, 0x3fff, URZ, 0xc0, !UPT ;  /* 0x00003fff04047892 */ /* 0x000fc8000f8ec03f */
[----:B------:R-:W-:Y:S02]  /*1880*/  ULOP3.LUT UR10, UR4, 0x10000, URZ, 0xfc, !UPT ;  /* 0x00010000040a7892 */ /* 0x000fe4000f8efc3f */
[----:B------:R-:W-:Y:S02]  /*1890*/  ULEA UR4, UR39, UR41, 0x9 ;  /* 0x0000002927047291 */ /* 0x000fe4000f8e483f */
[----:B------:R-:W-:Y:S02]  /*18a0*/  ULEA UR6, UR39, UR10, 0x7 ;  /* 0x0000000a27067291 */ /* 0x000fe4000f8e383f */
[----:B------:R-:W-:-:S07]  /*18b0*/  UIADD3 UR8, UR4, 0x100, URZ ;  /* 0x0000010004087890 */ /* 0x000fce000fffe03f */
[----:B------:R-:W-:Y:S01]  /*18c0*/  IGMMA.64x64x32.S8.S8 R56, gdesc[UR4], RZ, !UPT, gsb0 ;  /* 0x01e00000043879f1 */ /* 0x000fe2000c0410ff */
[----:B------:R-:W-:Y:S01]  /*18d0*/  UMOV UR4, UR8 ;  /* 0x0000000800047c82 */ /* 0x000fe20008000000 */
[----:B------:R-:W-:Y:S01]  /*18e0*/  UMOV UR5, 0xc0000010 ;  /* 0xc000001000057882 */ /* 0x000fe20000000000 */
[----:B------:R-:W-:Y:S02]  /*18f0*/  WARPGROUP.DEPBAR.LE gsb0, 0x0 ;  /* 0x00008000000079c5 */ /* 0x000fe40000010000 */
[----:B------:R-:W-:-:S06]  /*1900*/  WARPGROUP.ARRIVE ;  /* 0x00000000000079c5 */ /* 0x000fcc0000000000 */
[----:B------:R-:W-:Y:S03]  /*1910*/  IGMMA.64x64x32.S8.S8 R24, gdesc[UR4], RZ, !UPT, gsb0 ;  /* 0x01e00000041879f1 */ /* 0x000fe6000c0410ff */
[----:B------:R-:W-:Y:S02]  /*1920*/  WARPGROUP.DEPBAR.LE gsb0, 0x0 ;  /* 0x00008000000079c5 */ /* 0x000fe40000010000 */
[----:B------:R-:W-:Y:S05]  /*1930*/  @!P1 BRA `(.L_x_23) ;  /* 0x0000000000e09947 */ /* 0x000fea0003800000 */
[----:B------:R-:W-:Y:S02]  /*1940*/  UIADD3 UR4, UR39, 0x1, URZ ;  /* 0x0000000127047890 */ /* 0x000fe4000fffe03f */
[----:B------:R-:W-:Y:S02]  /*1950*/  IMAD.U32 R3, RZ, RZ, UR39 ;  /* 0x00000027ff037e24 */ /* 0x000fe4000f8e00ff */
[----:B------:R-:W-:-:S04]  /*1960*/  UISETP.NE.AND UP0, UPT, UR4, 0x16, UPT ;  /* 0x000000160400788c */ /* 0x000fc8000bf05270 */
[----:B------:R-:W-:Y:S02]  /*1970*/  USEL UR5, URZ, 0x1, UP0 ;  /* 0x000000013f057887 */ /* 0x000fe40008000000 */
[----:B------:R-:W-:Y:S02]  /*1980*/  USEL UR8, UR4, URZ, UP0 ;  /* 0x0000003f04087287 */ /* 0x000fe40008000000 */
[----:B------:R-:W-:-:S06]  /*1990*/  ULOP3.LUT UR5, UR38, UR5, URZ, 0x3c, !UPT ;  /* 0x0000000526057292 */ /* 0x000fcc000f8e3c3f */
[----:B------:R-:W-:-:S07]  /*19a0*/  IMAD.U32 R7, RZ, RZ, UR5 ;  /* 0x00000005ff077e24 */ /* 0x000fce000f8e00ff */
.L_x_30:
[----:B------:R-:W-:Y:S05]  /*19b0*/  @!P0 BRA `(.L_x_24) ;  /* 0x0000000000048947 */ /* 0x000fea0003800000 */
[----:B------:R-:W-:Y:S01]  /*19c0*/  BPT.TRAP 0x1 ;  /* 0x000000040000795c */ /* 0x000fe20000300000 */
.L_x_24:
[----:B------:R-:W3:Y:S01]  /*19d0*/  S2UR UR5, SR_CgaCtaId ;  /* 0x00000000000579c3 */ /* 0x000ee20000008800 */
[----:B------:R-:W-:Y:S01]  /*19e0*/  UMOV UR4, 0x400 ;  /* 0x0000040000047882 */ /* 0x000fe20000000000 */
[----:B01----:R-:W-:Y:S01]  /*19f0*/  IMAD.U32 R5, RZ, RZ, UR8 ;  /* 0x00000008ff057e24 */ /* 0x003fe2000f8e00ff */
[----:B------:R-:W-:Y:S01]  /*1a00*/  SHF.L.U32 R4, R7, 0x1f, RZ ;  /* 0x0000001f07047819 */ /* 0x000fe200000006ff */
[----:B---3--:R-:W-:-:S06]  /*1a10*/  ULEA UR4, UR5, UR4, 0x18 ;  /* 0x0000000405047291 */ /* 0x008fcc000f8ec03f */
[----:B------:R-:W-:-:S04]  /*1a20*/  IMAD.U32 R6, RZ, RZ, UR4 ;  /* 0x00000004ff067e24 */ /* 0x000fc8000f8e00ff */
[----:B------:R-:W-:-:S04]  /*1a30*/  IMAD R5, R5, 0x8, R6 ;  /* 0x0000000805057824 */ /* 0x000fc800078e0206 */
[----:B------:R0:W1:Y:S01]  /*1a40*/  SYNCS.PHASECHK.TRANS64.TRYWAIT P1, [R5+URZ], R4 ;  /* 0x00000004050075a7 */ /* 0x000062000802017f */
[----:B------:R-:W-:Y:S05]  /*1a50*/  @!P0 BRA `(.L_x_25) ;  /* 0x0000000000048947 */ /* 0x000fea0003800000 */
[----:B------:R-:W-:Y:S01]  /*1a60*/  BPT.TRAP 0x1 ;  /* 0x000000040000795c */ /* 0x000fe20000300000 */
.L_x_25:
[----:B-1----:R-:W-:Y:S05]  /*1a70*/  @P1 BRA `(.L_x_26) ;  /* 0x0000000000081947 */ /* 0x002fea0003800000 */
[----:B------:R-:W1:Y:S02]  /*1a80*/  SYNCS.PHASECHK.TRANS64.TRYWAIT P1, [R5+URZ], R4 ;  /* 0x00000004050075a7 */ /* 0x000e64000802017f */
[----:B-1----:R-:W-:Y:S05]  /*1a90*/  @!P1 BRA `(.L_x_27) ;  /* 0x00000060003c9947 */ /* 0x002fea0003800000 */
.L_x_26:
[----:B------:R-:W-:Y:S01]  /*1aa0*/  ULEA UR6, UR8, UR10, 0x7 ;  /* 0x0000000a08067291 */ /* 0x000fe2000f8e383f */
[----:B------:R-:W-:Y:S01]  /*1ab0*/  WARPGROUP.ARRIVE ;  /* 0x00000000000079c5 */ /* 0x000fe20000000000 */
[----:B------:R-:W-:Y:S01]  /*1ac0*/  ULEA UR4, UR8, UR41, 0x9 ;  /* 0x0000002908047291 */ /* 0x000fe2000f8e483f */
[----:B------:R-:W-:Y:S01]  /*1ad0*/  UMOV UR7, 0xc0000010 ;  /* 0xc000001000077882 */ /* 0x000fe20000000000 */
[----:B------:R-:W-:Y:S02]  /*1ae0*/  UMOV UR5, 0xc0000010 ;  /* 0xc000001000057882 */ /* 0x000fe40000000000 */
[----:B------:R-:W-:-:S05]  /*1af0*/  UIADD3 UR9, UR4, 0x100, URZ ;  /* 0x0000010004097890 */ /* 0x000fca000fffe03f */
[----:B------:R-:W-:Y:S01]  /*1b00*/  IGMMA.64x64x32.S8.S8 R56, gdesc[UR4], R56, gsb0 ;  /* 0x01e00000043879f1 */ /* 0x000fe20008041038 */
[----:B------:R-:W-:Y:S01]  /*1b10*/  UMOV UR5, 0xc0000010 ;  /* 0xc000001000057882 */ /* 0x000fe20000000000 */
[----:B------:R-:W-:Y:S01]  /*1b20*/  UMOV UR4, UR9 ;  /* 0x0000000900047c82 */ /* 0x000fe20008000000 */
[----:B------:R-:W-:Y:S02]  /*1b30*/  WARPGROUP.DEPBAR.LE gsb0, 0x0 ;  /* 0x00008000000079c5 */ /* 0x000fe40000010000 */
[----:B------:R-:W-:-:S06]  /*1b40*/  WARPGROUP.ARRIVE ;  /* 0x00000000000079c5 */ /* 0x000fcc0000000000 */
[----:B------:R-:W-:Y:S03]  /*1b50*/  IGMMA.64x64x32.S8.S8 R24, gdesc[UR4], R24, gsb0 ;  /* 0x01e00000041879f1 */ /* 0x000fe60008041018 */
[----:B------:R-:W-:Y:S02]  /*1b60*/  WARPGROUP.DEPBAR.LE gsb0, 0x0 ;  /* 0x00008000000079c5 */ /* 0x000fe40000010000 */
[----:B------:R-:W-:Y:S05]  /*1b70*/  @!P0 BRA `(.L_x_28) ;  /* 0x0000000000048947 */ /* 0x000fea0003800000 */
[----:B------:R-:W-:Y:S01]  /*1b80*/  BPT.TRAP 0x1 ;  /* 0x000000040000795c */ /* 0x000fe20000300000 */
.L_x_28:
[----:B------:R-:W-:-:S13]  /*1b90*/  ISETP.NE.AND P1, PT, R23, RZ, PT ;  /* 0x000000ff1700720c */ /* 0x000fda0003f25270 */
[----:B01----:R-:W-:-:S04]  /*1ba0*/  @P1 IMAD R4, R3, 0x8, R6 ;  /* 0x0000000803041824 */ /* 0x003fc800078e0206 */
[----:B------:R-:W-:-:S05]  /*1bb0*/  @P1 VIADD R5, R4, 0xb0 ;  /* 0x000000b004051836 */ /* 0x000fca0000000000 */
[----:B------:R-:W-:-:S04]  /*1bc0*/  @P1 PRMT R5, R22, 0x654, R5 ;  /* 0x0000065416051816 */ /* 0x000fc80000000005 */
[----:B------:R0:W-:Y:S01]  /*1bd0*/  @P1 SYNCS.ARRIVE.TRANS64.RED.A1T0 RZ, [R5+URZ], RZ ;  /* 0x000000ff05ff19a7 */ /* 0x0001e2000810043f */
[----:B------:R-:W-:-:S13]  /*1be0*/  ISETP.GT.U32.AND P1, PT, R19, 0x1, PT ;  /* 0x000000011300780c */ /* 0x000fda0003f24070 */
[----:B0-----:R-:W-:Y:S05]  /*1bf0*/  @P1 BRA `(.L_x_29) ;  /* 0x0000000000041947 */ /* 0x001fea0003800000 */
[----:B------:R-:W-:Y:S01]  /*1c00*/  BPT.TRAP 0x1 ;  /* 0x000000040000795c */ /* 0x000fe20000300000 */
.L_x_29:
[----:B------:R-:W-:Y:S01]  /*1c10*/  UIADD3 UR8, UR8, 0x1, URZ ;  /* 0x0000000108087890 */ /* 0x000fe2000fffe03f */
[C---:B------:R-:W-:Y:S01]  /*1c20*/  ISETP.GT.AND P2, PT, R0.reuse, 0x1, PT ;  /* 0x000000010000780c */ /* 0x040fe20003f44270 */
[----:B------:R-:W-:Y:S02]  /*1c30*/  VIADD R3, R3, 0x1 ;  /* 0x0000000103037836 */ /* 0x000fe40000000000 */
[----:B------:R-:W-:Y:S01]  /*1c40*/  UISETP.NE.AND UP0, UPT, UR8, 0x16, UPT ;  /* 0x000000160800788c */ /* 0x000fe2000bf05270 */
[----:B------:R-:W-:Y:S02]  /*1c50*/  VIADD R0, R0, 0xffffffff ;  /* 0xffffffff00007836 */ /* 0x000fe40000000000 */
[C---:B------:R-:W-:Y:S01]  /*1c60*/  ISETP.NE.AND P1, PT, R3.reuse, 0x16, PT ;  /* 0x000000160300780c */ /* 0x040fe20003f25270 */
[----:B------:R-:W-:Y:S02]  /*1c70*/  USEL UR4, URZ, 0x1, UP0 ;  /* 0x000000013f047887 */ /* 0x000fe40008000000 */
[----:B------:R-:W-:Y:S01]  /*1c80*/  USEL UR8, UR8, URZ, UP0 ;  /* 0x0000003f08087287 */ /* 0x000fe20008000000 */
[----:B------:R-:W-:-:S03]  /*1c90*/  SEL R3, R3, RZ, P1 ;  /* 0x000000ff03037207 */ /* 0x000fc60000800000 */
[----:B------:R-:W-:Y:S01]  /*1ca0*/  LOP3.LUT R7, R7, UR4, RZ, 0x3c, !PT ;  /* 0x0000000407077c12 */ /* 0x000fe2000f8e3cff */
[----:B------:R-:W-:Y:S07]  /*1cb0*/  @P2 BRA `(.L_x_30) ;  /* 0xfffffffc003c2947 */ /* 0x000fee000383ffff */
.L_x_23:
[----:B------:R-:W3:Y:S02]  /*1cc0*/  LDC R0, c[0x0][0x28c] ;  /* 0x0000a300ff007b82 */ /* 0x000ee40000000800 */
[----:B---3--:R-:W-:-:S13]  /*1cd0*/  ISETP.GE.AND P1, PT, R0, 0x1, PT ;  /* 0x000000010000780c */ /* 0x008fda0003f26270 */
[----:B------:R-:W-:Y:S05]  /*1ce0*/  @!P1 BRA `(.L_x_31) ;  /* 0x0000000000509947 */ /* 0x000fea0003800000 */
[----:B------:R-:W-:Y:S05]  /*1cf0*/  @!P0 BRA `(.L_x_32) ;  /* 0x0000000000048947 */ /* 0x000fea0003800000 */
[----:B------:R-:W-:Y:S01]  /*1d00*/  BPT.TRAP 0x1 ;  /* 0x000000040000795c */ /* 0x000fe20000300000 */
.L_x_32:
[----:B------:R-:W-:Y:S01]  /*1d10*/  ISETP.NE.AND P0, PT, R23, RZ, PT ;  /* 0x000000ff1700720c */ /* 0x000fe20003f05270 */
[----:B------:R-:W-:Y:S01]  /*1d20*/  BSSY B0, `(.L_x_33) ;  /* 0x000000e000007945 */ /* 0x000fe20003800000 */
[----:B------:R-:W-:-:S11]  /*1d30*/  ISETP.GT.U32.AND P1, PT, R19, 0x1, PT ;  /* 0x000000011300780c */ /* 0x000fd60003f24070 */
[----:B------:R-:W-:Y:S05]  /*1d40*/  @!P0 BRA `(.L_x_34) ;  /* 0x00000000002c8947 */ /* 0x000fea0003800000 */
[----:B------:R-:W-:-:S04]  /*1d50*/  UISETP.LT.AND UP0, UPT, UR40, 0x1, UPT ;  /* 0x000000012800788c */ /* 0x000fc8000bf01270 */
[----:B------:R-:W-:-:S04]  /*1d60*/  USEL UR6, UR40, 0x1, UP0 ;  /* 0x0000000128067887 */ /* 0x000fc80008000000 */
[----:B------:R-:W-:-:S04]  /*1d70*/  UIADD3 UR6, UR39, UR40, -UR6 ;  /* 0x0000002827067290 */ /* 0x000fc8000fffe806 */
[----:B------:R-:W-:-:S04]  /*1d80*/  UIMAD.WIDE.U32 UR4, UR6, -0x45d1745d, URZ ;  /* 0xba2e8ba3060478a5 */ /* 0x000fc8000f8e003f */
[----:B------:R-:W-:-:S04]  /*1d90*/  USHF.R.U32.HI UR4, URZ, 0x4, UR5 ;  /* 0x000000043f047899 */ /* 0x000fc80008011605 */
[----:B------:R-:W-:-:S06]  /*1da0*/  UIMAD UR6, UR4, -0x16, UR6 ;  /* 0xffffffea040678a4 */ /* 0x000fcc000f8e0206 */
[----:B------:R-:W-:-:S04]  /*1db0*/  IMAD.U32 R3, RZ, RZ, UR6 ;  /* 0x00000006ff037e24 */ /* 0x000fc8000f8e00ff */
[----:B------:R-:W-:-:S04]  /*1dc0*/  IMAD R0, R3, 0x8, R6 ;  /* 0x0000000803007824 */ /* 0x000fc800078e0206 */
[----:B------:R-:W-:-:S05]  /*1dd0*/  VIADD R3, R0, 0xb0 ;  /* 0x000000b000037836 */ /* 0x000fca0000000000 */
[----:B------:R-:W-:-:S04]  /*1de0*/  PRMT R3, R22, 0x654, R3 ;  /* 0x0000065416037816 */ /* 0x000fc80000000003 */
[----:B------:R3:W-:Y:S03]  /*1df0*/  SYNCS.ARRIVE.TRANS64.RED.A1T0 RZ, [R3+URZ], RZ ;  /* 0x000000ff03ff79a7 */ /* 0x0007e6000810043f */
.L_x_34:
[----:B------:R-:W-:Y:S05]  /*1e00*/  BSYNC B0 ;  /* 0x0000000000007941 */ /* 0x000fea0003800000 */
.L_x_33:
[----:B------:R-:W-:Y:S05]  /*1e10*/  @P1 BRA `(.L_x_31) ;  /* 0x0000000000041947 */ /* 0x000fea0003800000 */
[----:B------:R-:W-:Y:S01]  /*1e20*/  BPT.TRAP 0x1 ;  /* 0x000000040000795c */ /* 0x000fe20000300000 */
.L_x_31:
[----:B------:R-:W4:Y:S01]  /*1e30*/  LDC R6, c[0x0][0x288] ;  /* 0x0000a200ff067b82 */ /* 0x000f220000000800 */
[----:B------:R-:W-:Y:S01]  /*1e40*/  IMAD.SHL.U32 R93, R93, 0x40, RZ ;  /* 0x000000405d5d7824 */ /* 0x000fe200078e00ff */
[----:B------:R-:W-:Y:S01]  /*1e50*/  UIADD3 UR39, UR40, UR39, URZ ;  /* 0x0000002728277290 */ /* 0x000fe2000fffe03f */
[--C-:B------:R-:W-:Y:S01]  /*1e60*/  SHF.R.U32.HI R0, RZ, 0x2, R18.reuse ;  /* 0x00000002ff007819 */ /* 0x100fe20000011612 */
[----:B------:R-:W-:Y:S01]  /*1e70*/  IMAD.SHL.U32 R9, R92, 0x100, RZ ;  /* 0x000001005c097824 */ /* 0x000fe200078e00ff */
[C---:B01----:R-:W-:Y:S01]  /*1e80*/  LOP3.LUT R4, R18.reuse, 0x60, RZ, 0xc0, !PT ;  /* 0x0000006012047812 */ /* 0x043fe200078ec0ff */
[----:B------:R-:W-:Y:S01]  /*1e90*/  UISETP.GT.U32.AND UP0, UPT, UR39, 0x15, UPT ;  /* 0x000000152700788c */ /* 0x000fe2000bf04070 */
[----:B------:R-:W-:Y:S01]  /*1ea0*/  SHF.R.U32.HI R5, RZ, 0x7, R18 ;  /* 0x00000007ff057819 */ /* 0x000fe20000011612 */
[----:B------:R-:W-:Y:S01]  /*1eb0*/  IMAD.SHL.U32 R14, R18, 0x2, RZ ;  /* 0x00000002120e7824 */ /* 0x000fe200078e00ff */
[----:B---3--:R-:W-:Y:S01]  /*1ec0*/  LOP3.LUT R3, R0, 0x7, RZ, 0xc0, !PT ;  /* 0x0000000700037812 */ /* 0x008fe200078ec0ff */
[----:B------:R-:W-:Y:S01]  /*1ed0*/  ULDC UR7, c[0x0][0x284] ;  /* 0x0000a10000077ab9 */ /* 0x000fe20000000800 */
[----:B------:R-:W-:Y:S01]  /*1ee0*/  SHF.R.U32.HI R8, RZ, 0x1, R4 ;  /* 0x00000001ff087819 */ /* 0x000fe20000011604 */
[----:B------:R-:W-:Y:S01]  /*1ef0*/  UISETP.LT.U32.AND UP0, UPT, UR40, 0x16, UP0 ;  /* 0x000000162800788c */ /* 0x000fe20008701070 */
[----:B------:R-:W-:Y:S01]  /*1f00*/  LOP3.LUT R0, R5, 0x1, RZ, 0xc0, !PT ;  /* 0x0000000105007812 */ /* 0x000fe200078ec0ff */
[----:B------:R-:W-:Y:S01]  /*1f10*/  UISETP.GE.U32.AND UP1, UPT, UR40, 0x16, UPT ;  /* 0x000000162800788c */ /* 0x000fe2000bf26070 */
[----:B------:R-:W-:Y:S01]  /*1f20*/  IADD3 R5, RZ, -R8, -R3 ;  /* 0x80000008ff057210 */ /* 0x000fe20007ffe803 */
[----:B------:R-:W-:Y:S01]  /*1f30*/  ULDC.64 UR8, c[0x0][0x5d0] ;  /* 0x0001740000087ab9 */ /* 0x000fe20000000a00 */
[----:B------:R-:W-:Y:S01]  /*1f40*/  SHF.R.S32.HI R96, RZ, 0x1f, R88 ;  /* 0x0000001fff607819 */ /* 0x000fe20000011458 */
[----:B------:R-:W-:Y:S01]  /*1f50*/  IMAD.SHL.U32 R10, R0, 0x40, RZ ;  /* 0x00000040000a7824 */ /* 0x000fe200078e00ff */
[----:B------:R-:W-:Y:S01]  /*1f60*/  LOP3.LUT R4, R18, 0x3, RZ, 0xc0, !PT ;  /* 0x0000000312047812 */ /* 0x000fe200078ec0ff */
[----:B------:R-:W-:Y:S01]  /*1f70*/  UIMAD.WIDE.U32 UR4, UR39, -0x45d1745d, URZ ;  /* 0xba2e8ba3270478a5 */ /* 0x000fe2000f8e003f */
[C---:B------:R-:W-:Y:S01]  /*1f80*/  LOP3.LUT R14, R93.reuse, 0x6, R14, 0xf8, !PT ;  /* 0x000000065d0e7812 */ /* 0x040fe200078ef80e */
[----:B------:R-:W-:Y:S01]  /*1f90*/  USEL UR6, URZ, 0x1, !UP0 ;  /* 0x000000013f067887 */ /* 0x000fe2000c000000 */
[----:B------:R-:W-:Y:S01]  /*1fa0*/  IMAD R102, R0, -0x40, R5 ;  /* 0xffffffc000667824 */ /* 0x000fe200078e0205 */
[----:B----4-:R-:W-:Y:S01]  /*1fb0*/  ISETP.GE.AND P0, PT, R93, R6, PT ;  /* 0x000000065d00720c */ /* 0x010fe20003f06270 */
[----:B------:R-:W-:Y:S01]  /*1fc0*/  IMAD R7, R96, UR8, RZ ;  /* 0x0000000860077c24 */ /* 0x000fe2000f8e02ff */
[----:B------:R-:W-:Y:S01]  /*1fd0*/  SHF.R.S32.HI R15, RZ, 0x1f, R14 ;  /* 0x0000001fff0f7819 */ /* 0x000fe2000001140e */
[----:B------:R-:W-:Y:S01]  /*1fe0*/  IMAD R0, R4, -0x2, R6 ;  /* 0xfffffffe04007824 */ /* 0x000fe200078e0206 */
[C---:B------:R-:W-:Y:S01]  /*1ff0*/  ISETP.GE.OR P0, PT, R9.reuse, UR7, P0 ;  /* 0x0000000709007c0c */ /* 0x040fe20008706670 */
[----:B------:R-:W-:Y:S01]  /*2000*/  IMAD.WIDE R4, R92, 0x100, RZ ;  /* 0x000001005c047825 */ /* 0x000fe200078e02ff */
[----:B------:R-:W-:Y:S01]  /*2010*/  USHF.R.U32.HI UR4, URZ, 0x4, UR5 ;  /* 0x000000043f047899 */ /* 0x000fe20008011605 */
[----:B------:R-:W-:Y:S01]  /*2020*/  LOP3.LUT R3, R10, 0x40, R3, 0xe2, !PT ;  /* 0x000000400a037812 */ /* 0x000fe200078ee203 */
[----:B------:R-:W-:Y:S01]  /*2030*/  ULOP3.LUT UR38, UR38, UR6, URZ, 0x3c, !UPT ;  /* 0x0000000626267292 */ /* 0x000fe2000f8e3c3f */
[C---:B------:R-:W-:Y:S01]  /*2040*/  IMAD R11, R88.reuse, UR9, R7 ;  /* 0x00000009580b7c24 */ /* 0x040fe2000f8e0207 */
[----:B------:R-:W-:Y:S01]  /*2050*/  UIMAD UR39, UR4, -0x16, UR39 ;  /* 0xffffffea042778a4 */ /* 0x000fe2000f8e0227 */
[----:B------:R-:W-:Y:S01]  /*2060*/  IMAD.WIDE.U32 R6, R88, UR8, R14 ;  /* 0x0000000858067c25 */ /* 0x000fe2000f8e000e */
[----:B------:R-:W-:Y:S01]  /*2070*/  @UP1 ULOP3.LUT UR38, UR38, 0x1, UR4, 0x78, !UPT ;  /* 0x0000000126261892 */ /* 0x000fe2000f8e7804 */
[----:B------:R-:W-:-:S02]  /*2080*/  IADD3 R102, -R9, UR7, R102 ;  /* 0x0000000709667c10 */ /* 0x000fc4000fffe166 */
[----:B------:R-:W-:Y:S01]  /*2090*/  LOP3.LUT R107, R4, R3, R8, 0xfe, !PT ;  /* 0x00000003046b7212 */ /* 0x000fe200078efe08 */
[----:B------:R-:W-:Y:S02]  /*20a0*/  IMAD.IADD R3, R0, 0x1, -R93 ;  /* 0x0000000100037824 */ /* 0x000fe400078e0a5d */
[----:B------:R-:W-:Y:S02]  /*20b0*/  IMAD.IADD R7, R7, 0x1, R11 ;  /* 0x0000000107077824 */ /* 0x000fe400078e020b */
[----:B------:R-:W-:Y:S01]  /*20c0*/  IMAD.MOV.U32 R0, RZ, RZ, -0x1 ;  /* 0xffffffffff007424 */ /* 0x000fe200078e00ff */
[----:B------:R-:W-:Y:S06]  /*20d0*/  @P0 BRA `(.L_x_35) ;  /* 0x0000003000f40947 */ /* 0x000fec0003800000 */
[----:B------:R-:W0:Y:S01]  /*20e0*/  LDC.64 R20, c[0x0][0x5c8] ;  /* 0x00017200ff147b82 */ /* 0x000e220000000a00 */
[----:B------:R-:W-:Y:S01]  /*20f0*/  ULDC.64 UR4, c[0x0][0x5c0] ;  /* 0x0001700000047ab9 */ /* 0x000fe20000000a00 */
[----:B------:R-:W-:Y:S01]  /*2100*/  BSSY B0, `(.L_x_35) ;  /* 0x000033a000007945 */ /* 0x000fe20003800000 */
[-C--:B0-----:R-:W-:Y:S01]  /*2110*/  IMAD R8, R5, R20.reuse, RZ ;  /* 0x0000001405087224 */ /* 0x081fe200078e02ff */
[----:B------:R-:W-:Y:S01]  /*2120*/  SHF.L.U64.HI R13, R20, 0x7, R21 ;  /* 0x00000007140d7819 */ /* 0x000fe20000010215 */
[----:B------:R-:W-:-:S04]  /*2130*/  IMAD.WIDE.U32 R6, R107, R20, R6 ;  /* 0x000000146b067225 */ /* 0x000fc800078e0006 */
[----:B------:R-:W-:Y:S01]  /*2140*/  IMAD R9, R107, R21, R8 ;  /* 0x000000156b097224 */ /* 0x000fe200078e0208 */
[----:B------:R-:W-:Y:S01]  /*2150*/  IADD3 R94, P0, R6, UR4, RZ ;  /* 0x00000004065e7c10 */ /* 0x000fe2000ff1e0ff */
[C---:B------:R-:W-:Y:S02]  /*2160*/  IMAD.SHL.U32 R11, R20.reuse, 0x80, RZ ;  /* 0x00000080140b7824 */ /* 0x040fe400078e00ff */
[----:B------:R-:W-:Y:S01]  /*2170*/  IMAD.IADD R9, R7, 0x1, R9 ;  /* 0x0000000107097824 */ /* 0x000fe200078e0209 */
[-C--:B------:R-:W-:Y:S02]  /*2180*/  LEA R6, P1, R20, R94.reuse, 0x3 ;  /* 0x0000005e14067211 */ /* 0x080fe400078218ff */
[----:B------:R-:W-:Y:S02]  /*2190*/  IADD3 R8, P2, R11, R94, RZ ;  /* 0x0000005e0b087210 */ /* 0x000fe40007f5e0ff */
[----:B------:R-:W-:Y:S02]  /*21a0*/  IADD3.X R95, R9, UR5, RZ, P0, !PT ;  /* 0x00000005095f7c10 */ /* 0x000fe400087fe4ff */
[----:B-----5:R-:W-:-:S02]  /*21b0*/  ISETP.NE.AND P0, PT, R90, RZ, PT ;  /* 0x000000ff5a00720c */ /* 0x020fc40003f05270 */
[----:B------:R-:W-:Y:S01]  /*21c0*/  LEA.HI.X R7, R20, R95, R21, 0x3, P1 ;  /* 0x0000005f14077211 */ /* 0x000fe200008f1c15 */
[----:B------:R-:W-:Y:S01]  /*21d0*/  IMAD.X R9, R13, 0x1, R95, P2 ;  /* 0x000000010d097824 */ /* 0x000fe200010e065f */
[----:B------:R-:W-:-:S05]  /*21e0*/  IADD3 R10, P1, R11, R6, RZ ;  /* 0x000000060b0a7210 */ /* 0x000fca0007f3e0ff */
[----:B------:R-:W-:-:S04]  /*21f0*/  IMAD.X R11, R13, 0x1, R7, P1 ;  /* 0x000000010d0b7824 */ /* 0x000fc800008e0607 */
[----:B------:R-:W-:Y:S05]  /*2200*/  @!P0 BRA `(.L_x_36) ;  /* 0x0000002400948947 */ /* 0x000fea0003800000 */
[----:B------:R-:W0:Y:S01]  /*2210*/  LDC.64 R92, c[0x0][0x5b0] ;  /* 0x00016c00ff5c7b82 */ /* 0x000e220000000a00 */
[----:B------:R-:W-:Y:S01]  /*2220*/  ULDC.64 UR4, c[0x0][0x5b8] ;  /* 0x00016e0000047ab9 */ /* 0x000fe20000000a00 */
[----:B------:R-:W-:Y:S01]  /*2230*/  ISETP.GE.AND P0, PT, R102, 0x1, PT ;  /* 0x000000016600780c */ /* 0x000fe20003f06270 */
[----:B------:R-:W-:Y:S01]  /*2240*/  IMAD R21, R96, UR4, RZ ;  /* 0x0000000460157c24 */ /* 0x000fe2000f8e02ff */
[----:B------:R-:W-:Y:S01]  /*2250*/  BSSY B1, `(.L_x_37) ;  /* 0x0000010000017945 */ /* 0x000fe20003800000 */
[C---:B------:R-:W-:Y:S01]  /*2260*/  IMAD.WIDE.U32 R14, R88.reuse, UR4, R14 ;  /* 0x00000004580e7c25 */ /* 0x040fe2000f8e000e */
[----:B------:R-:W-:Y:S02]  /*2270*/  ISETP.LT.OR P3, PT, R3, 0x1, !P0 ;  /* 0x000000010300780c */ /* 0x000fe40004761670 */
[----:B------:R-:W1:Y:S01]  /*2280*/  LDC.64 R12, c[0x0][0x5a8] ;  /* 0x00016a00ff0c7b82 */ /* 0x000e620000000a00 */
[----:B------:R-:W-:Y:S02]  /*2290*/  IMAD R21, R88, UR5, R21 ;  /* 0x0000000558157c24 */ /* 0x000fe4000f8e0215 */
[----:B------:R-:W-:-:S02]  /*22a0*/  IMAD.MOV.U32 R20, RZ, RZ, R14 ;  /* 0x000000ffff147224 */ /* 0x000fc400078e000e */
[----:B------:R-:W-:Y:S02]  /*22b0*/  IMAD.IADD R21, R15, 0x1, R21 ;  /* 0x000000010f157824 */ /* 0x000fe400078e0215 */
[-C--:B0-----:R-:W-:Y:S01]  /*22c0*/  IMAD R88, R5, R92.reuse, RZ ;  /* 0x0000005c05587224 */ /* 0x081fe200078e02ff */
[----:B------:R-:W-:Y:S01]  /*22d0*/  SHF.L.U64.HI R99, R92, 0x3, R93 ;  /* 0x000000035c637819 */ /* 0x000fe2000001025d */
[----:B------:R-:W-:-:S04]  /*22e0*/  IMAD.WIDE.U32 R96, R107, R92, R20 ;  /* 0x0000005c6b607225 */ /* 0x000fc800078e0014 */
[----:B------:R-:W-:Y:S01]  /*22f0*/  IMAD R105, R107, R93, R88 ;  /* 0x0000005d6b697224 */ /* 0x000fe200078e0258 */
[----:B-1----:R-:W-:Y:S01]  /*2300*/  IADD3 R96, P1, R96, R12, RZ ;  /* 0x0000000c60607210 */ /* 0x002fe20007f3e0ff */
[----:B------:R-:W-:-:S03]  /*2310*/  IMAD.SHL.U32 R98, R92, 0x8, RZ ;  /* 0x000000085c627824 */ /* 0x000fc600078e00ff */
[----:B------:R-:W-:Y:S01]  /*2320*/  IADD3.X R97, R13, R97, R105, P1, !PT ;  /* 0x000000610d617210 */ /* 0x000fe20000ffe469 */
[----:B------:R-:W-:Y:S08]  /*2330*/  @P3 BRA `(.L_x_38) ;  /* 0x0000000000043947 */ /* 0x000ff00003800000 */
[----:B--2---:R0:W5:Y:S02]  /*2340*/  LDG.E.U8 R91, desc[UR36][R96.64] ;  /* 0x00000024605b7981 */ /* 0x004164000c1e1100 */
.L_x_38:
[----:B------:R-:W-:Y:S05]  /*2350*/  BSYNC B1 ;  /* 0x0000000000017941 */ /* 0x000fea0003800000 */
.L_x_37:
[----:B-----5:R-:W-:Y:S01]  /*2360*/  LOP3.LUT R88, R91, 0xffff, RZ, 0xc0, !PT ;  /* 0x0000ffff5b587812 */ /* 0x020fe200078ec0ff */
[----:B------:R-:W-:Y:S01]  /*2370*/  IMAD.WIDE.U32 R100, R107, R92, R98 ;  /* 0x0000005c6b647225 */ /* 0x000fe200078e0062 */
[----:B------:R-:W-:Y:S01]  /*2380*/  ISETP.LT.OR P4, PT, R3, 0x2, !P0 ;  /* 0x000000020300780c */ /* 0x000fe20004781670 */
[----:B------:R-:W-:Y:S01]  /*2390*/  BSSY B1, `(.L_x_39) ;  /* 0x000000e000017945 */ /* 0x000fe20003800000 */
[----:B------:R-:W-:Y:S01]  /*23a0*/  PRMT R103, R88, 0x8880, RZ ;  /* 0x0000888058677816 */ /* 0x000fe200000000ff */
[----:B------:R-:W-:Y:S01]  /*23b0*/  IMAD.IADD R101, R105, 0x1, R101 ;  /* 0x0000000169657824 */ /* 0x000fe200078e0265 */
[----:B------:R-:W-:Y:S02]  /*23c0*/  IADD3 R100, P2, P5, R14, R12, R100 ;  /* 0x0000000c0e647210 */ /* 0x000fe40007d5e064 */
[----:B------:R-:W-:Y:S01]  /*23d0*/  ISETP.GE.AND P1, PT, R102, 0x9, PT ;  /* 0x000000096600780c */ /* 0x000fe20003f26270 */
[----:B------:R-:W-:Y:S01]  /*23e0*/  IMAD R88, R103, R90, RZ ;  /* 0x0000005a67587224 */ /* 0x000fe200078e02ff */
[----:B------:R-:W-:-:S02]  /*23f0*/  IADD3.X R101, R21, R13, R101, P2, P5 ;  /* 0x0000000d15657210 */ /* 0x000fc400017ea465 */
[----:B------:R-:W-:Y:S01]  /*2400*/  ISETP.LT.OR P2, PT, R3, 0x1, !P1 ;  /* 0x000000010300780c */ /* 0x000fe20004f41670 */
[----:B------:R-:W-:-:S05]  /*2410*/  @!P3 IMAD R103, R56, R89, R88 ;  /* 0x000000593867b224 */ /* 0x000fca00078e0258 */
[----:B------:R1:W-:Y:S01]  /*2420*/  @!P3 STG.E.U8 desc[UR36][R94.64], R103 ;  /* 0x000000675e00b986 */ /* 0x0003e2000c101124 */
[----:B------:R-:W-:Y:S06]  /*2430*/  @P4 BRA `(.L_x_40) ;  /* 0x00000000000c4947 */ /* 0x000fec0003800000 */
[----:B--2---:R-:W1:Y:S02]  /*2440*/  LDG.E.U8 R91, desc[UR36][R96.64+0x1] ;  /* 0x00000124605b7981 */ /* 0x004e64000c1e1100 */
[----:B-1----:R-:W-:-:S05]  /*2450*/  PRMT R103, R91, 0x8880, RZ ;  /* 0x000088805b677816 */ /* 0x002fca00000000ff */
[----:B------:R-:W-:-:S07]  /*2460*/  IMAD R88, R103, R90, RZ ;  /* 0x0000005a67587224 */ /* 0x000fce00078e02ff */
.L_x_40:
[----:B------:R-:W-:Y:S05]  /*2470*/  BSYNC B1 ;  /* 0x0000000000017941 */ /* 0x000fea0003800000 */
.L_x_39:
[----:B------:R-:W-:Y:S01]  /*2480*/  @!P4 IMAD R57, R57, R89, R88 ;  /* 0x000000593939c224 */ /* 0x000fe200078e0258 */
[----:B------:R-:W-:Y:S04]  /*2490*/  BSSY B1, `(.L_x_41) ;  /* 0x0000006000017945 */ /* 0x000fe80003800000 */
[----:B------:R3:W-:Y:S01]  /*24a0*/  @!P4 STG.E.U8 desc[UR36][R94.64+0x1], R57 ;  /* 0x000001395e00c986 */ /* 0x0007e2000c101124 */
[----:B------:R-:W-:Y:S05]  /*24b0*/  @P2 BRA `(.L_x_42) ;  /* 0x00000000000c2947 */ /* 0x000fea0003800000 */
[----:B--2---:R-:W3:Y:S02]  /*24c0*/  LDG.E.U8 R91, desc[UR36][R100.64] ;  /* 0x00000024645b7981 */ /* 0x004ee4000c1e1100 */
[----:B---3--:R-:W-:-:S05]  /*24d0*/  PRMT R57, R91, 0x8880, RZ ;  /* 0x000088805b397816 */ /* 0x008fca00000000ff */
[----:B------:R-:W-:-:S07]  /*24e0*/  IMAD R88, R57, R90, RZ ;  /* 0x0000005a39587224 */ /* 0x000fce00078e02ff */
.L_x_42:
[----:B------:R-:W-:Y:S05]  /*24f0*/  BSYNC B1 ;  /* 0x0000000000017941 */ /* 0x000fea0003800000 */
.L_x_41:
[C---:B------:R-:W-:Y:S01]  /*2500*/  ISETP.LT.OR P4, PT, R3.reuse, 0x2, !P1 ;  /* 0x000000020300780c */ /* 0x040fe20004f81670 */
[----:B---3--:R-:W-:Y:S01]  /*2510*/  @!P2 IMAD R57, R58, R89, R88 ;  /* 0x000000593a39a224 */ /* 0x008fe200078e0258 */
[----:B------:R-:W-:Y:S01]  /*2520*/  BSSY B1, `(.L_x_43) ;  /* 0x0000009000017945 */ /* 0x000fe20003800000 */
[C---:B------:R-:W-:Y:S02]  /*2530*/  ISETP.LT.OR P3, PT, R3.reuse, 0x9, !P0 ;  /* 0x000000090300780c */ /* 0x040fe40004761670 */
[C---:B------:R-:W-:Y:S01]  /*2540*/  ISETP.LT.OR P5, PT, R3.reuse, 0xa, !P0 ;  /* 0x0000000a0300780c */ /* 0x040fe200047a1670 */
[----:B------:R3:W-:Y:S01]  /*2550*/  @!P2 STG.E.U8 desc[UR36][R6.64], R57 ;  /* 0x000000390600a986 */ /* 0x0007e2000c101124 */
[----:B------:R-:W-:-:S06]  /*2560*/  ISETP.LT.OR P2, PT, R3, 0x9, !P1 ;  /* 0x000000090300780c */ /* 0x000fcc0004f41670 */
[----:B------:R-:W-:Y:S07]  /*2570*/  @P4 BRA `(.L_x_44) ;  /* 0x00000000000c4947 */ /* 0x000fee0003800000 */
[----:B--2---:R-:W3:Y:S02]  /*2580*/  LDG.E.U8 R91, desc[UR36][R100.64+0x1] ;  /* 0x00000124645b7981 */ /* 0x004ee4000c1e1100 */
[----:B---3--:R-:W-:-:S05]  /*2590*/  PRMT R57, R91, 0x8880, RZ ;  /* 0x000088805b397816 */ /* 0x008fca00000000ff */
[----:B------:R-:W-:-:S07]  /*25a0*/  IMAD R88, R57, R90, RZ ;  /* 0x0000005a39587224 */ /* 0x000fce00078e02ff */
.L_x_44:
[----:B------:R-:W-:Y:S05]  /*25b0*/  BSYNC B1 ;  /* 0x0000000000017941 */ /* 0x000fea0003800000 */
.L_x_43:
[----:B------:R-:W-:Y:S01]  /*25c0*/  @!P4 IMAD R59, R59, R89, R88 ;  /* 0x000000593b3bc224 */ /* 0x000fe200078e0258 */
[----:B------:R-:W-:Y:S04]  /*25d0*/  BSSY B1, `(.L_x_45) ;  /* 0x0000006000017945 */ /* 0x000fe80003800000 */
[----:B------:R4:W-:Y:S01]  /*25e0*/  @!P4 STG.E.U8 desc[UR36][R6.64+0x1], R59 ;  /* 0x0000013b0600c986 */ /* 0x0009e2000c101124 */
[----:B------:R-:W-:Y:S05]  /*25f0*/  @P3 BRA `(.L_x_46) ;  /* 0x00000000000c3947 */ /* 0x000fea0003800000 */
[----:B--2---:R-:W3:Y:S02]  /*2600*/  LDG.E.U8 R91, desc[UR36][R96.64+0x8] ;  /* 0x00000824605b7981 */ /* 0x004ee4000c1e1100 */
[----:B---3--:R-:W-:-:S05]  /*2610*/  PRMT R57, R91, 0x8880, RZ ;  /* 0x000088805b397816 */ /* 0x008fca00000000ff */
[----:B------:R-:W-:-:S07]  /*2620*/  IMAD R88, R57, R90, RZ ;  /* 0x0000005a39587224 */ /* 0x000fce00078e02ff */
.L_x_46:
[----:B------:R-:W-:Y:S05]  /*2630*/  BSYNC B1 ;  /* 0x0000000000017941 */ /* 0x000fea0003800000 */
.L_x_45:
[----:B---3--:R-:W-:Y:S01]  /*2640*/  @!P3 IMAD R57, R60, R89, R88 ;  /* 0x000000593c39b224 */ /* 0x008fe200078e0258 */
[----:B------:R-:W-:Y:S04]  /*2650*/  BSSY B1, `(.L_x_47) ;  /* 0x0000006000017945 */ /* 0x000fe80003800000 */
[----:B------:R3:W-:Y:S01]  /*2660*/  @!P3 STG.E.U8 desc[UR36][R94.64+0x8], R57 ;  /* 0x000008395e00b986 */ /* 0x0007e2000c101124 */
[----:B------:R-:W-:Y:S05]  /*2670*/  @P5 BRA `(.L_x_48) ;  /* 0x00000000000c5947 */ /* 0x000fea0003800000 */
[----:B--2---:R-:W3:Y:S02]  /*2680*/  LDG.E.U8 R91, desc[UR36][R96.64+0x9] ;  /* 0x00000924605b7981 */ /* 0x004ee4000c1e1100 */
[----:B---3--:R-:W-:-:S05]  /*2690*/  PRMT R57, R91, 0x8880, RZ ;  /* 0x000088805b397816 */ /* 0x008fca00000000ff */
[----:B------:R-:W-:-:S07]  /*26a0*/  IMAD R88, R57, R90, RZ ;  /* 0x0000005a39587224 */ /* 0x000fce00078e02ff */
.L_x_48:
[----:B------:R-:W-:Y:S05]  /*26b0*/  BSYNC B1 ;  /* 0x0000000000017941 */ /* 0x000fea0003800000 */
.L_x_47:
[----:B------:R-:W-:Y:S01]  /*26c0*/  @!P5 IMAD R61, R61, R89, R88 ;  /* 0x000000593d3dd224 */ /* 0x000fe200078e0258 */
[----:B------:R-:W-:Y:S04]  /*26d0*/  BSSY B1, `(.L_x_49) ;  /* 0x0000006000017945 */ /* 0x000fe80003800000 */
[----:B------:R0:W-:Y:S01]  /*26e0*/  @!P5 STG.E.U8 desc[UR36][R94.64+0x9], R61 ;  /* 0x0000093d5e00d986 */ /* 0x0001e2000c101124 */
[----:B------:R-:W-:Y:S05]  /*26f0*/  @P2 BRA `(.L_x_50) ;  /* 0x00000000000c2947 */ /* 0x000fea0003800000 */
[----:B--2---:R-:W3:Y:S02]  /*2700*/  LDG.E.U8 R91, desc[UR36][R100.64+0x8] ;  /* 0x00000824645b7981 */ /* 0x004ee4000c1e1100 */
[----:B---3--:R-:W-:-:S05]  /*2710*/  PRMT R57, R91, 0x8880, RZ ;  /* 0x000088805b397816 */ /* 0x008fca00000000ff */
[----:B------:R-:W-:-:S07]  /*2720*/  IMAD R88, R57, R90, RZ ;  /* 0x0000005a39587224 */ /* 0x000fce00078e02ff */
.L_x_50:
[----:B------:R-:W-:Y:S05]  /*2730*/  BSYNC B1 ;  /* 0x0000000000017941 */ /* 0x000fea0003800000 */
.L_x_49:
        /* <DEDUP_REMOVED lines=11> */
.L_x_52:
[----:B------:R-:W-:Y:S05]  /*27f0*/  BSYNC B1 ;  /* 0x0000000000017941 */ /* 0x000fea0003800000 */
.L_x_51:
[----:B------:R-:W-:Y:S01]  /*2800*/  @!P4 IMAD R63, R63, R89, R88 ;  /* 0x000000593f3fc224 */ /* 0x000fe200078e0258 */
[----:B------:R-:W-:Y:S04]  /*2810*/  BSSY B1, `(.L_x_53) ;  /* 0x0000006000017945 */ /* 0x000fe80003800000 */
[----:B------:R0:W-:Y:S01]  /*2820*/  @!P4 STG.E.U8 desc[UR36][R6.64+0x9], R63 ;  /* 0x0000093f0600c986 */ /* 0x0001e2000c101124 */
[----:B------:R-:W-:Y:S05]  /*2830*/  @P3 BRA `(.L_x_54) ;  /* 0x00000000000c3947 */ /* 0x000fea0003800000 */
[----:B--2---:R-:W3:Y:S02]  /*2840*/  LDG.E.U8 R91, desc[UR36][R96.64+0x10] ;  /* 0x00001024605b7981 */ /* 0x004ee4000c1e1100 */
[----:B---3--:R-:W-:-:S05]  /*2850*/  PRMT R57, R91, 0x8880, RZ ;  /* 0x000088805b397816 */ /* 0x008fca00000000ff */
[----:B------:R-:W-:-:S07]  /*2860*/  IMAD R88, R57, R90, RZ ;  /* 0x0000005a39587224 */ /* 0x000fce00078e02ff */
.L_x_54:
[----:B------:R-:W-:Y:S05]  /*2870*/  BSYNC B1 ;  /* 0x0000000000017941 */ /* 0x000fea0003800000 */
.L_x_53:
[----:B---3--:R-:W-:Y:S01]  /*2880*/  @!P3 IMAD R57, R64, R89, R88 ;  /* 0x000000594039b224 */ /* 0x008fe200078e0258 */
[----:B------:R-:W-:Y:S04]  /*2890*/  BSSY B1, `(.L_x_55) ;  /* 0x0000006000017945 */ /* 0x000fe80003800000 */
[----:B------:R3:W-:Y:S01]  /*28a0*/  @!P3 STG.E.U8 desc[UR36][R94.64+0x10], R57 ;  /* 0x000010395e00b986 */ /* 0x0007e2000c101124 */
[----:B------:R-:W-:Y:S05]  /*28b0*/  @P5 BRA `(.L_x_56) ;  /* 0x00000000000c5947 */ /* 0x000fea0003800000 */
[----:B--2---:R-:W3:Y:S02]  /*28c0*/  LDG.E.U8 R91, desc[UR36][R96.64+0x11] ;  /* 0x00001124605b7981 */ /* 0x004ee4000c1e1100 */
[----:B---3--:R-:W-:-:S05]  /*28d0*/  PRMT R57, R91, 0x8880, RZ ;  /* 0x000088805b397816 */ /* 0x008fca00000000ff */
[----:B------:R-:W-:-:S07]  /*28e0*/  IMAD R88, R57, R90, RZ ;  /* 0x0000005a39587224 */ /* 0x000fce00078e02ff */
.L_x_56:
[----:B------:R-:W-:Y:S05]  /*28f0*/  BSYNC B1 ;  /* 0x0000000000017941 */ /* 0x000fea0003800000 */
.L_x_55:
[----:B------:R-:W-:Y:S01]  /*2900*/  @!P5 IMAD R65, R65, R89, R88 ;  /* 0x000000594141d224 */ /* 0x000fe200078e0258 */
[----:B------:R-:W-:Y:S04]  /*2910*/  BSSY B1, `(.L_x_57) ;  /* 0x0000006000017945 */ /* 0x000fe80003800000 */
[----:B------:R0:W-:Y:S01]  /*2920*/  @!P5 STG.E.U8 desc[UR36][R94.64+0x11], R65 ;  /* 0x000011415e00d986 */ /* 0x0001e2000c101124 */
[----:B------:R-:W-:Y:S05]  /*2930*/  @P2 BRA `(.L_x_58) ;  /* 0x00000000000c2947 */ /* 0x000fea0003800000 */
[----:B--2---:R-:W3:Y:S02]  /*2940*/  LDG.E.U8 R91, desc[UR36][R100.64+0x10] ;  /* 0x00001024645b7981 */ /* 0x004ee4000c1e1100 */
[----:B---3--:R-:W-:-:S05]  /*2950*/  PRMT R57, R91, 0x8880, RZ ;  /* 0x000088805b397816 */ /* 0x008fca00000000ff */
[----:B------:R-:W-:-:S07]  /*2960*/  IMAD R88, R57, R90, RZ ;  /* 0x0000005a39587224 */ /* 0x000fce00078e02ff */
.L_x_58:
[----:B------:R-:W-:Y:S05]  /*2970*/  BSYNC B1 ;  /* 0x0000000000017941 */ /* 0x000fea0003800000 */
.L_x_57:
        /* <DEDUP_REMOVED lines=11> */
.L_x_60:
[----:B------:R-:W-:Y:S05]  /*2a30*/  BSYNC B1 ;  /* 0x0000000000017941 */ /* 0x000fea0003800000 */
.L_x_59:
[----:B------:R-:W-:Y:S01]  /*2a40*/  @!P4 IMAD R67, R67, R89, R88 ;  /* 0x000000594343c224 */ /* 0x000fe200078e0258 */
[----:B------:R-:W-:Y:S04]  /*2a50*/  BSSY B1, `(.L_x_61) ;  /* 0x0000006000017945 */ /* 0x000fe80003800000 */
[----:B------:R0:W-:Y:S01]  /*2a60*/  @!P4 STG.E.U8 desc[UR36][R6.64+0x11], R67 ;  /* 0x000011430600c986 */ /* 0x0001e2000c101124 */
[----:B------:R-:W-:Y:S05]  /*2a70*/  @P3 BRA `(.L_x_62) ;  /* 0x00000000000c3947 */ /* 0x000fea0003800000 */
[----:B--2---:R-:W3:Y:S02]  /*2a80*/  LDG.E.U8 R91, desc[UR36][R96.64+0x18] ;  /* 0x00001824605b7981 */ /* 0x004ee4000c1e1100 */
[----:B---3--:R-:W-:-:S05]  /*2a90*/  PRMT R57, R91, 0x8880, RZ ;  /* 0x000088805b397816 */ /* 0x008fca00000000ff */
[----:B------:R-:W-:-:S07]  /*2aa0*/  IMAD R88, R57, R90, RZ ;  /* 0x0000005a39587224 */ /* 0x000fce00078e02ff */
.L_x_62:
[----:B------:R-:W-:Y:S05]  /*2ab0*/  BSYNC B1 ;  /* 0x0000000000017941 */ /* 0x000fea0003800000 */
.L_x_61:
[----:B---3--:R-:W-:Y:S01]  /*2ac0*/  @!P3 IMAD R57, R68, R89, R88 ;  /* 0x000000594439b224 */ /* 0x008fe200078e0258 */
[----:B------:R-:W-:Y:S04]  /*2ad0*/  BSSY B1, `(.L_x_63) ;  /* 0x0000006000017945 */ /* 0x000fe80003800000 */
[----:B------:R3:W-:Y:S01]  /*2ae0*/  @!P3 STG.E.U8 desc[UR36][R94.64+0x18], R57 ;  /* 0x000018395e00b986 */ /* 0x0007e2000c101124 */
[----:B------:R-:W-:Y:S05]  /*2af0*/  @P5 BRA `(.L_x_64) ;  /* 0x00000000000c5947 */ /* 0x000fea0003800000 */
[----:B--2---:R-:W3:Y:S02]  /*2b00*/  LDG.E.U8 R91, desc[UR36][R96.64+0x19] ;  /* 0x00001924605b7981 */ /* 0x004ee4000c1e1100 */
[----:B---3--:R-:W-:-:S05]  /*2b10*/  PRMT R57, R91, 0x8880, RZ ;  /* 0x000088805b397816 */ /* 0x008fca00000000ff */
[----:B------:R-:W-:-:S07]  /*2b20*/  IMAD R88, R57, R90, RZ ;  /* 0x0000005a39587224 */ /* 0x000fce00078e02ff */
.L_x_64:
[----:B------:R-:W-:Y:S05]  /*2b30*/  BSYNC B1 ;  /* 0x0000000000017941 */ /* 0x000fea0003800000 */
.L_x_63:
[----:B------:R-:W-:Y:S01]  /*2b40*/  @!P5 IMAD R69, R69, R89, R88 ;  /* 0x000000594545d224 */ /* 0x000fe200078e0258 */
[----:B------:R-:W-:Y:S04]  /*2b50*/  BSSY B1, `(.L_x_65) ;  /* 0x0000006000017945 */ /* 0x000fe80003800000 */
[----:B------:R0:W-:Y:S01]  /*2b60*/  @!P5 STG.E.U8 desc[UR36][R94.64+0x19], R69 ;  /* 0x000019455e00d986 */ /* 0x0001e2000c101124 */
[----:B------:R-:W-:Y:S05]  /*2b70*/  @P2 BRA `(.L_x_66) ;  /* 0x00000000000c2947 */ /* 0x000fea0003800000 */
[----:B--2---:R-:W3:Y:S02]  /*2b80*/  LDG.E.U8 R91, desc[UR36][R100.64+0x18] ;  /* 0x00001824645b7981 */ /* 0x004ee4000c1e1100 */
[----:B---3--:R-:W-:-:S05]  /*2b90*/  PRMT R57, R91, 0x8880, RZ ;  /* 0x000088805b397816 */ /* 0x008fca00000000ff */
[----:B------:R-:W-:-:S07]  /*2ba0*/  IMAD R88, R57, R90, RZ ;  /* 0x0000005a39587224 */ /* 0x000fce00078e02ff */
.L_x_66:
[----:B------:R-:W-:Y:S05]  /*2bb0*/  BSYNC B1 ;  /* 0x0000000000017941 */ /* 0x000fea0003800000 */
.L_x_65:
        /* <DEDUP_REMOVED lines=11> */
.L_x_68:
[----:B------:R-:W-:Y:S05]  /*2c70*/  BSYNC B1 ;  /* 0x0000000000017941 */ /* 0x000fea0003800000 */
.L_x_67:
[----:B------:R-:W-:Y:S01]  /*2c80*/  @!P4 IMAD R71, R71, R89, R88 ;  /* 0x000000594747c224 */ /* 0x000fe200078e0258 */
[----:B------:R-:W-:Y:S04]  /*2c90*/  BSSY B1, `(.L_x_69) ;  /* 0x0000006000017945 */ /* 0x000fe80003800000 */
[----:B------:R0:W-:Y:S01]  /*2ca0*/  @!P4 STG.E.U8 desc[UR36][R6.64+0x19], R71 ;  /* 0x000019470600c986 */ /* 0x0001e2000c101124 */
[----:B------:R-:W-:Y:S05]  /*2cb0*/  @P3 BRA `(.L_x_70) ;  /* 0x00000000000c3947 */ /* 0x000fea0003800000 */
[----:B--2---:R-:W3:Y:S02]  /*2cc0*/  LDG.E.U8 R91, desc[UR36][R96.64+0x20] ;  /* 0x00002024605b7981 */ /* 0x004ee4000c1e1100 */
[----:B---3--:R-:W-:-:S05]  /*2cd0*/  PRMT R57, R91, 0x8880, RZ ;  /* 0x000088805b397816 */ /* 0x008fca00000000ff */
[----:B------:R-:W-:-:S07]  /*2ce0*/  IMAD R88, R57, R90, RZ ;  /* 0x0000005a39587224 */ /* 0x000fce00078e02ff */
.L_x_70:
[----:B------:R-:W-:Y:S05]  /*2cf0*/  BSYNC B1 ;  /* 0x0000000000017941 */ /* 0x000fea0003800000 */
.L_x_69:
[----:B---3--:R-:W-:Y:S01]  /*2d00*/  @!P3 IMAD R57, R72, R89, R88 ;  /* 0x000000594839b224 */ /* 0x008fe200078e0258 */
[----:B------:R-:W-:Y:S04]  /*2d10*/  BSSY B1, `(.L_x_71) ;  /* 0x0000006000017945 */ /* 0x000fe80003800000 */
[----:B------:R3:W-:Y:S01]  /*2d20*/  @!P3 STG.E.U8 desc[UR36][R94.64+0x20], R57 ;  /* 0x000020395e00b986 */ /* 0x0007e2000c101124 */
[----:B------:R-:W-:Y:S05]  /*2d30*/  @P5 BRA `(.L_x_72) ;  /* 0x00000000000c5947 */ /* 0x000fea0003800000 */
[----:B--2---:R-:W3:Y:S02]  /*2d40*/  LDG.E.U8 R91, desc[UR36][R96.64+0x21] ;  /* 0x00002124605b7981 */ /* 0x004ee4000c1e1100 */
[----:B---3--:R-:W-:-:S05]  /*2d50*/  PRMT R57, R91, 0x8880, RZ ;  /* 0x000088805b397816 */ /* 0x008fca00000000ff */
[----:B------:R-:W-:-:S07]  /*2d60*/  IMAD R88, R57, R90, RZ ;  /* 0x0000005a39587224 */ /* 0x000fce00078e02ff */
.L_x_72:
[----:B------:R-:W-:Y:S05]  /*2d70*/  BSYNC B1 ;  /* 0x0000000000017941 */ /* 0x000fea0003800000 */
.L_x_71:
[----:B------:R-:W-:Y:S01]  /*2d80*/  @!P5 IMAD R73, R73, R89, R88 ;  /* 0x000000594949d224 */ /* 0x000fe200078e0258 */
[----:B------:R-:W-:Y:S04]  /*2d90*/  BSSY B1, `(.L_x_73) ;  /* 0x0000006000017945 */ /* 0x000fe80003800000 */
[----:B------:R0:W-:Y:S01]  /*2da0*/  @!P5 STG.E.U8 desc[UR36][R94.64+0x21], R73 ;  /* 0x000021495e00d986 */ /* 0x0001e2000c101124 */
[----:B------:R-:W-:Y:S05]  /*2db0*/  @P2 BRA `(.L_x_74) ;  /* 0x00000000000c2947 */ /* 0x000fea0003800000 */
[----:B--2---:R-:W3:Y:S02]  /*2dc0*/  LDG.E.U8 R91, desc[UR36][R100.64+0x20] ;  /* 0x00002024645b7981 */ /* 0x004ee4000c1e1100 */
[----:B---3--:R-:W-:-:S05]  /*2dd0*/  PRMT R57, R91, 0x8880, RZ ;  /* 0x000088805b397816 */ /* 0x008fca00000000ff */
[----:B------:R-:W-:-:S07]  /*2de0*/  IMAD R88, R57, R90, RZ ;  /* 0x0000005a39587224 */ /* 0x000fce00078e02ff */
.L_x_74:
[----:B------:R-:W-:Y:S05]  /*2df0*/  BSYNC B1 ;  /* 0x0000000000017941 */ /* 0x000fea0003800000 */
.L_x_73:
        /* <DEDUP_REMOVED lines=11> */
.L_x_76:
[----:B------:R-:W-:Y:S05]  /*2eb0*/  BSYNC B1 ;  /* 0x0000000000017941 */ /* 0x000fea0003800000 */
.L_x_75:
[----:B------:R-:W-:Y:S01]  /*2ec0*/  @!P4 IMAD R75, R75, R89, R88 ;  /* 0x000000594b4bc224 */ /* 0x000fe200078e0258 */
[----:B------:R-:W-:Y:S04]  /*2ed0*/  BSSY B1, `(.L_x_77) ;  /* 0x0000006000017945 */ /* 0x000fe80003800000 */
[----:B------:R0:W-:Y:S01]  /*2ee0*/  @!P4 STG.E.U8 desc[UR36][R6.64+0x21], R75 ;  /* 0x0000214b0600c986 */ /* 0x0001e2000c101124 */
[----:B------:R-:W-:Y:S05]  /*2ef0*/  @P3 BRA `(.L_x_78) ;  /* 0x00000000000c3947 */ /* 0x000fea0003800000 */
[----:B--2---:R-:W3:Y:S02]  /*2f00*/  LDG.E.U8 R91, desc[UR36][R96.64+0x28] ;  /* 0x00002824605b7981 */ /* 0x004ee4000c1e1100 */
[----:B---3--:R-:W-:-:S05]  /*2f10*/  PRMT R57, R91, 0x8880, RZ ;  /* 0x000088805b397816 */ /* 0x008fca00000000ff */
[----:B------:R-:W-:-:S07]  /*2f20*/  IMAD R88, R57, R90, RZ ;  /* 0x0000005a39587224 */ /* 0x000fce00078e02ff */
.L_x_78:
[----:B------:R-:W-:Y:S05]  /*2f30*/  BSYNC B1 ;  /* 0x0000000000017941 */ /* 0x000fea0003800000 */
.L_x_77:
[----:B---3--:R-:W-:Y:S01]  /*2f40*/  @!P3 IMAD R57, R76, R89, R88 ;  /* 0x000000594c39b224 */ /* 0x008fe200078e0258 */
[----:B------:R-:W-:Y:S04]  /*2f50*/  BSSY B1, `(.L_x_79) ;  /* 0x0000006000017945 */ /* 0x000fe80003800000 */
[----:B------:R3:W-:Y:S01]  /*2f60*/  @!P3 STG.E.U8 desc[UR36][R94.64+0x28], R57 ;  /* 0x000028395e00b986 */ /* 0x0007e2000c101124 */
[----:B------:R-:W-:Y:S05]  /*2f70*/  @P5 BRA `(.L_x_80) ;  /* 0x00000000000c5947 */ /* 0x000fea0003800000 */
[----:B--2---:R-:W3:Y:S02]  /*2f80*/  LDG.E.U8 R91, desc[UR36][R96.64+0x29] ;  /* 0x00002924605b7981 */ /* 0x004ee4000c1e1100 */
[----:B---3--:R-:W-:-:S05]  /*2f90*/  PRMT R57, R91, 0x8880, RZ ;  /* 0x000088805b397816 */ /* 0x008fca00000000ff */
[----:B------:R-:W-:-:S07]  /*2fa0*/  IMAD R88, R57, R90, RZ ;  /* 0x0000005a39587224 */ /* 0x000fce00078e02ff */
.L_x_80:
[----:B------:R-:W-:Y:S05]  /*2fb0*/  BSYNC B1 ;  /* 0x0000000000017941 */ /* 0x000fea0003800000 */
.L_x_79:
[----:B------:R-:W-:Y:S01]  /*2fc0*/  @!P5 IMAD R77, R77, R89, R88 ;  /* 0x000000594d4dd224 */ /* 0x000fe200078e0258 */
[----:B------:R-:W-:Y:S04]  /*2fd0*/  BSSY B1, `(.L_x_81) ;  /* 0x0000006000017945 */ /* 0x000fe80003800000 */
[----:B------:R0:W-:Y:S01]  /*2fe0*/  @!P5 STG.E.U8 desc[UR36][R94.64+0x29], R77 ;  /* 0x0000294d5e00d986 */ /* 0x0001e2000c101124 */
[----:B------:R-:W-:Y:S05]  /*2ff0*/  @P2 BRA `(.L_x_82) ;  /* 0x00000000000c2947 */ /* 0x000fea0003800000 */
[----:B--2---:R-:W3:Y:S02]  /*3000*/  LDG.E.U8 R91, desc[UR36][R100.64+0x28] ;  /* 0x00002824645b7981 */ /* 0x004ee4000c1e1100 */
[----:B---3--:R-:W-:-:S05]  /*3010*/  PRMT R57, R91, 0x8880, RZ ;  /* 0x000088805b397816 */ /* 0x008fca00000000ff */
[----:B------:R-:W-:-:S07]  /*3020*/  IMAD R88, R57, R90, RZ ;  /* 0x0000005a39587224 */ /* 0x000fce00078e02ff */
.L_x_82:
[----:B------:R-:W-:Y:S05]  /*3030*/  BSYNC B1 ;  /* 0x0000000000017941 */ /* 0x000fea0003800000 */
.L_x_81:
        /* <DEDUP_REMOVED lines=11> */
.L_x_84:
[----:B------:R-:W-:Y:S05]  /*30f0*/  BSYNC B1 ;  /* 0x0000000000017941 */ /* 0x000fea0003800000 */
.L_x_83:
[----:B------:R-:W-:Y:S01]  /*3100*/  @!P4 IMAD R79, R79, R89, R88 ;  /* 0x000000594f4fc224 */ /* 0x000fe200078e0258 */
[----:B------:R-:W-:Y:S04]  /*3110*/  BSSY B1, `(.L_x_85) ;  /* 0x0000006000017945 */ /* 0x000fe80003800000 */
[----:B------:R0:W-:Y:S01]  /*3120*/  @!P4 STG.E.U8 desc[UR36][R6.64+0x29], R79 ;  /* 0x0000294f0600c986 */ /* 0x0001e2000c101124 */
[----:B------:R-:W-:Y:S05]  /*3130*/  @P3 BRA `(.L_x_86) ;  /* 0x00000000000c3947 */ /* 0x000fea0003800000 */
[----:B--2---:R-:W3:Y:S02]  /*3140*/  LDG.E.U8 R91, desc[UR36][R96.64+0x30] ;  /* 0x00003024605b7981 */ /* 0x004ee4000c1e1100 */
[----:B---3--:R-:W-:-:S05]  /*3150*/  PRMT R57, R91, 0x8880, RZ ;  /* 0x000088805b397816 */ /* 0x008fca00000000ff */
[----:B------:R-:W-:-:S07]  /*3160*/  IMAD R88, R57, R90, RZ ;  /* 0x0000005a39587224 */ /* 0x000fce00078e02ff */
.L_x_86:
[----:B------:R-:W-:Y:S05]  /*3170*/  BSYNC B1 ;  /* 0x0000000000017941 */ /* 0x000fea0003800000 */
.L_x_85:
[----:B---3--:R-:W-:Y:S01]  /*3180*/  @!P3 IMAD R57, R80, R89, R88 ;  /* 0x000000595039b224 */ /* 0x008fe200078e0258 */
[----:B------:R-:W-:Y:S04]  /*3190*/  BSSY B1, `(.L_x_87) ;  /* 0x0000006000017945 */ /* 0x000fe80003800000 */
[----:B------:R3:W-:Y:S01]  /*31a0*/  @!P3 STG.E.U8 desc[UR36][R94.64+0x30], R57 ;  /* 0x000030395e00b986 */ /* 0x0007e2000c101124 */
[----:B------:R-:W-:Y:S05]  /*31b0*/  @P5 BRA `(.L_x_88) ;  /* 0x00000000000c5947 */ /* 0x000fea0003800000 */
[----:B--2---:R-:W3:Y:S02]  /*31c0*/  LDG.E.U8 R91, desc[UR36][R96.64+0x31] ;  /* 0x00003124605b7981 */ /* 0x004ee4000c1e1100 */
[----:B---3--:R-:W-:-:S05]  /*31d0*/  PRMT R57, R91, 0x8880, RZ ;  /* 0x000088805b397816 */ /* 0x008fca00000000ff */
[----:B------:R-:W-:-:S07]  /*31e0*/  IMAD R88, R57, R90, RZ ;  /* 0x0000005a39587224 */ /* 0x000fce00078e02ff */
.L_x_88:
[----:B------:R-:W-:Y:S05]  /*31f0*/  BSYNC B1 ;  /* 0x0000000000017941 */ /* 0x000fea0003800000 */
.L_x_87:
[----:B------:R-:W-:Y:S01]  /*3200*/  @!P5 IMAD R81, R81, R89, R88 ;  /* 0x000000595151d224 */ /* 0x000fe200078e0258 */
[----:B------:R-:W-:Y:S04]  /*3210*/  BSSY B1, `(.L_x_89) ;  /* 0x0000006000017945 */ /* 0x000fe80003800000 */
[----:B------:R0:W-:Y:S01]  /*3220*/  @!P5 STG.E.U8 desc[UR36][R94.64+0x31], R81 ;  /* 0x000031515e00d986 */ /* 0x0001e2000c101124 */
[----:B------:R-:W-:Y:S05]  /*3230*/  @P2 BRA `(.L_x_90) ;  /* 0x00000000000c2947 */ /* 0x000fea0003800000 */
[----:B--2---:R-:W3:Y:S02]  /*3240*/  LDG.E.U8 R91, desc[UR36][R100.64+0x30] ;  /* 0x00003024645b7981 */ /* 0x004ee4000c1e1100 */
[----:B---3--:R-:W-:-:S05]  /*3250*/  PRMT R57, R91, 0x8880, RZ ;  /* 0x000088805b397816 */ /* 0x008fca00000000ff */
[----:B------:R-:W-:-:S07]  /*3260*/  IMAD R88, R57, R90, RZ ;  /* 0x0000005a39587224 */ /* 0x000fce00078e02ff */
.L_x_90:
[----:B------:R-:W-:Y:S05]  /*3270*/  BSYNC B1 ;  /* 0x0000000000017941 */ /* 0x000fea0003800000 */
.L_x_89:
[C---:B------:R-:W-:Y:S01]  /*3280*/  ISETP.LT.OR P4, PT, R3.reuse, 0x32, !P1 ;  /* 0x000000320300780c */ /* 0x040fe20004f81670 */
[----:B---3--:R-:W-:Y:S01]  /*3290*/  @!P2 IMAD R57, R82, R89, R88 ;  /* 0x000000595239a224 */ /* 0x008fe200078e0258 */
[----:B------:R-:W-:Y:S01]  /*32a0*/  BSSY B1, `(.L_x_91) ;  /* 0x000000b000017945 */ /* 0x000fe20003800000 */
[----:B------:R-:W-:Y:S02]  /*32b0*/  ISETP.LT.OR P3, PT, R3, 0x39, !P0 ;  /* 0x000000390300780c */ /* 0x000fe40004761670 */
[----:B------:R-:W-:Y:S01]  /*32c0*/  IADD3 R107, P5, R107, 0x80, RZ ;  /* 0x000000806b6b7810 */ /* 0x000fe20007fbe0ff */
[----:B------:R3:W-:Y:S01]  /*32d0*/  @!P2 STG.E.U8 desc[UR36][R6.64+0x30], R57 ;  /* 0x000030390600a986 */ /* 0x0007e2000c101124 */
[C---:B------:R-:W-:Y:S02]  /*32e0*/  ISETP.LT.OR P2, PT, R3.reuse, 0x39, !P1 ;  /* 0x000000390300780c */ /* 0x040fe40004f41670 */
[C---:B------:R-:W-:Y:S02]  /*32f0*/  ISETP.LT.OR P0, PT, R3.reuse, 0x3a, !P0 ;  /* 0x0000003a0300780c */ /* 0x040fe40004701670 */
[----:B------:R-:W-:-:S02]  /*3300*/  ISETP.LT.OR P1, PT, R3, 0x3a, !P1 ;  /* 0x0000003a0300780c */ /* 0x000fc40004f21670 */
[----:B------:R-:W-:Y:S11]  /*3310*/  @P4 BRA `(.L_x_92) ;  /* 0x00000000000c4947 */ /* 0x000ff60003800000 */
[----:B--2---:R-:W3:Y:S02]  /*3320*/  LDG.E.U8 R91, desc[UR36][R100.64+0x31] ;  /* 0x00003124645b7981 */ /* 0x004ee4000c1e1100 */
[----:B---3--:R-:W-:-:S05]  /*3330*/  PRMT R57, R91, 0x8880, RZ ;  /* 0x000088805b397816 */ /* 0x008fca00000000ff */
[----:B------:R-:W-:-:S07]  /*3340*/  IMAD R88, R57, R90, RZ ;  /* 0x0000005a39587224 */ /* 0x000fce00078e02ff */
.L_x_92:
[----:B------:R-:W-:Y:S05]  /*3350*/  BSYNC B1 ;  /* 0x0000000000017941 */ /* 0x000fea0003800000 */
.L_x_91:
[----:B------:R-:W-:Y:S01]  /*3360*/  @!P4 IMAD R83, R83, R89, R88 ;  /* 0x000000595353c224 */ /* 0x000fe200078e0258 */
[----:B------:R-:W-:Y:S04]  /*3370*/  BSSY B1, `(.L_x_93) ;  /* 0x0000006000017945 */ /* 0x000fe80003800000 */
[----:B------:R0:W-:Y:S01]  /*3380*/  @!P4 STG.E.U8 desc[UR36][R6.64+0x31], R83 ;  /* 0x000031530600c986 */ /* 0x0001e2000c101124 */
[----:B------:R-:W-:Y:S05]  /*3390*/  @P3 BRA `(.L_x_94) ;  /* 0x00000000000c3947 */ /* 0x000fea0003800000 */
[----:B--2---:R-:W3:Y:S02]  /*33a0*/  LDG.E.U8 R91, desc[UR36][R96.64+0x38] ;  /* 0x00003824605b7981 */ /* 0x004ee4000c1e1100 */
[----:B---3--:R-:W-:-:S05]  /*33b0*/  PRMT R57, R91, 0x8880, RZ ;  /* 0x000088805b397816 */ /* 0x008fca00000000ff */
[----:B------:R-:W-:-:S07]  /*33c0*/  IMAD R88, R57, R90, RZ ;  /* 0x0000005a39587224 */ /* 0x000fce00078e02ff */
.L_x_94:
[----:B------:R-:W-:Y:S05]  /*33d0*/  BSYNC B1 ;  /* 0x0000000000017941 */ /* 0x000fea0003800000 */
.L_x_93:
[----:B---3--:R-:W-:Y:S01]  /*33e0*/  @!P3 IMAD R57, R84, R89, R88 ;  /* 0x000000595439b224 */ /* 0x008fe200078e0258 */
[----:B------:R-:W-:Y:S01]  /*33f0*/  BSSY B1, `(.L_x_95) ;  /* 0x0000007000017945 */ /* 0x000fe20003800000 */
[----:B----4-:R-:W-:-:S03]  /*3400*/  IMAD.X R59, RZ, RZ, R5, P5 ;  /* 0x000000ffff3b7224 */ /* 0x010fc600028e0605 */
[----:B------:R3:W-:Y:S01]  /*3410*/  @!P3 STG.E.U8 desc[UR36][R94.64+0x38], R57 ;  /* 0x000038395e00b986 */ /* 0x0007e2000c101124 */
[----:B------:R-:W-:Y:S05]  /*3420*/  @P0 BRA `(.L_x_96) ;  /* 0x00000000000c0947 */ /* 0x000fea0003800000 */
[----:B--2---:R-:W2:Y:S02]  /*3430*/  LDG.E.U8 R91, desc[UR36][R96.64+0x39] ;  /* 0x00003924605b7981 */ /* 0x004ea4000c1e1100 */
[----:B--2---:R-:W-:-:S05]  /*3440*/  PRMT R5, R91, 0x8880, RZ ;  /* 0x000088805b057816 */ /* 0x004fca00000000ff */
[----:B------:R-:W-:-:S07]  /*3450*/  IMAD R88, R5, R90, RZ ;  /* 0x0000005a05587224 */ /* 0x000fce00078e02ff */
.L_x_96:
[----:B------:R-:W-:Y:S05]  /*3460*/  BSYNC B1 ;  /* 0x0000000000017941 */ /* 0x000fea0003800000 */
.L_x_95:
[----:B------:R-:W-:Y:S01]  /*3470*/  @!P0 IMAD R85, R85, R89, R88 ;  /* 0x0000005955558224 */ /* 0x000fe200078e0258 */
[----:B------:R-:W-:Y:S01]  /*3480*/  BSSY B1, `(.L_x_97) ;  /* 0x0000007000017945 */ /* 0x000fe20003800000 */
[----:B------:R-:W-:-:S03]  /*3490*/  IMAD R4, R59, R92, RZ ;  /* 0x0000005c3b047224 */ /* 0x000fc600078e02ff */
[----:B------:R4:W-:Y:S01]  /*34a0*/  @!P0 STG.E.U8 desc[UR36][R94.64+0x39], R85 ;  /* 0x000039555e008986 */ /* 0x0009e2000c101124 */
[----:B------:R-:W-:Y:S05]  /*34b0*/  @P2 BRA `(.L_x_98) ;  /* 0x00000000000c2947 */ /* 0x000fea0003800000 */
[----:B--2---:R-:W2:Y:S02]  /*34c0*/  LDG.E.U8 R91, desc[UR36][R100.64+0x38] ;  /* 0x00003824645b7981 */ /* 0x004ea4000c1e1100 */
[----:B--2---:R-:W-:-:S05]  /*34d0*/  PRMT R5, R91, 0x8880, RZ ;  /* 0x000088805b057816 */ /* 0x004fca00000000ff */
[----:B------:R-:W-:-:S07]  /*34e0*/  IMAD R88, R5, R90, RZ ;  /* 0x0000005a05587224 */ /* 0x000fce00078e02ff */
.L_x_98:
[----:B------:R-:W-:Y:S05]  /*34f0*/  BSYNC B1 ;  /* 0x0000000000017941 */ /* 0x000fea0003800000 */
.L_x_97:
[----:B------:R-:W-:Y:S01]  /*3500*/  @!P2 IMAD R5, R86, R89, R88 ;  /* 0x000000595605a224 */ /* 0x000fe200078e0258 */
[----:B------:R-:W-:Y:S01]  /*3510*/  BSSY B1, `(.L_x_99) ;  /* 0x0000009000017945 */ /* 0x000fe20003800000 */
[C---:B---3--:R-:W-:Y:S02]  /*3520*/  IMAD R57, R107.reuse, R93, R4 ;  /* 0x0000005d6b397224 */ /* 0x048fe400078e0204 */
[CC--:B------:R-:W-:Y:S01]  /*3530*/  IMAD.WIDE.U32 R98, R107.reuse, R92.reuse, R98 ;  /* 0x0000005c6b627225 */ /* 0x0c0fe200078e0062 */
[----:B------:R3:W-:Y:S03]  /*3540*/  @!P2 STG.E.U8 desc[UR36][R6.64+0x38], R5 ;  /* 0x000038050600a986 */ /* 0x0007e6000c101124 */
[----:B------:R-:W-:Y:S01]  /*3550*/  IMAD.WIDE.U32 R92, R107, R92, R20 ;  /* 0x0000005c6b5c7225 */ /* 0x000fe200078e0014 */
[----:B------:R-:W-:Y:S06]  /*3560*/  @P1 BRA `(.L_x_100) ;  /* 0x00000000000c1947 */ /* 0x000fec0003800000 */
[----:B--2---:R-:W3:Y:S02]  /*3570*/  LDG.E.U8 R91, desc[UR36][R100.64+0x39] ;  /* 0x00003924645b7981 */ /* 0x004ee4000c1e1100 */
[----:B---3--:R-:W-:-:S05]  /*3580*/  PRMT R5, R91, 0x8880, RZ ;  /* 0x000088805b057816 */ /* 0x008fca00000000ff */
[----:B------:R-:W-:-:S07]  /*3590*/  IMAD R88, R5, R90, RZ ;  /* 0x0000005a05587224 */ /* 0x000fce00078e02ff */
.L_x_100:
[----:B------:R-:W-:Y:S05]  /*35a0*/  BSYNC B1 ;  /* 0x0000000000017941 */ /* 0x000fea0003800000 */
.L_x_99:
[----:B------:R-:W-:Y:S01]  /*35b0*/  @!P1 IMAD R87, R87, R89, R88 ;  /* 0x0000005957579224 */ /* 0x000fe200078e0258 */
[----:B------:R-:W-:Y:S01]  /*35c0*/  ISETP.GE.AND P2, PT, R102, 0x81, PT ;  /* 0x000000816600780c */ /* 0x000fe20003f46270 */
[----:B------:R-:W-:Y:S01]  /*35d0*/  BSSY B1, `(.L_x_101) ;  /* 0x000000c000017945 */ /* 0x000fe20003800000 */
[----:B------:R-:W-:Y:S02]  /*35e0*/  IADD3 R4, P5, R92, R12, RZ ;  /* 0x0000000c5c047210 */ /* 0x000fe40007fbe0ff */
[----:B------:R0:W-:Y:S01]  /*35f0*/  @!P1 STG.E.U8 desc[UR36][R6.64+0x39], R87 ;  /* 0x0000395706009986 */ /* 0x0001e2000c101124 */
[----:B------:R-:W-:Y:S02]  /*3600*/  ISETP.LT.OR P1, PT, R3, 0x1, !P2 ;  /* 0x000000010300780c */ /* 0x000fe40005721670 */
[----:B---3--:R-:W-:Y:S02]  /*3610*/  IADD3.X R5, R13, R93, R57, P5, !PT ;  /* 0x0000005d0d057210 */ /* 0x008fe40002ffe439 */
[----:B------:R-:W-:-:S02]  /*3620*/  ISETP.GE.AND P0, PT, R102, 0x89, PT ;  /* 0x000000896600780c */ /* 0x000fc40003f06270 */
[----:B------:R-:W-:Y:S02]  /*3630*/  IADD3 R12, P4, P3, R14, R12, R98 ;  /* 0x0000000c0e0c7210 */ /* 0x000fe40007b9e062 */
[----:B------:R-:W-:-:S05]  /*3640*/  ISETP.LT.OR P5, PT, R3, 0x2, !P2 ;  /* 0x000000020300780c */ /* 0x000fca00057a1670 */
[----:B0-----:R-:W-:Y:S08]  /*3650*/  @P1 BRA `(.L_x_102) ;  /* 0x00000000000c1947 */ /* 0x001ff00003800000 */
[----:B--2---:R-:W2:Y:S02]  /*3660*/  LDG.E.U8 R91, desc[UR36][R4.64] ;  /* 0x00000024045b7981 */ /* 0x004ea4000c1e1100 */
[----:B--2---:R-:W-:-:S05]  /*3670*/  PRMT R7, R91, 0x8880, RZ ;  /* 0x000088805b077816 */ /* 0x004fca00000000ff */
[----:B------:R-:W-:-:S07]  /*3680*/  IMAD R88, R7, R90, RZ ;  /* 0x0000005a07587224 */ /* 0x000fce00078e02ff */
.L_x_102:
[----:B------:R-:W-:Y:S05]  /*3690*/  BSYNC B1 ;  /* 0x0000000000017941 */ /* 0x000fea0003800000 */
.L_x_101:
[----:B------:R-:W-:Y:S01]  /*36a0*/  @!P1 IMAD R7, R24, R89, R88 ;  /* 0x0000005918079224 */ /* 0x000fe200078e0258 */
[----:B------:R-:W-:Y:S01]  /*36b0*/  BSSY B1, `(.L_x_103) ;  /* 0x0000007000017945 */ /* 0x000fe20003800000 */
[----:B------:R-:W-:-:S03]  /*36c0*/  IMAD.IADD R98, R57, 0x1, R99 ;  /* 0x0000000139627824 */ /* 0x000fc600078e0263 */
[----:B------:R0:W-:Y:S01]  /*36d0*/  @!P1 STG.E.U8 desc[UR36][R8.64], R7 ;  /* 0x0000000708009986 */ /* 0x0001e2000c101124 */
[----:B------:R-:W-:Y:S05]  /*36e0*/  @P5 BRA `(.L_x_104) ;  /* 0x00000000000c5947 */ /* 0x000fea0003800000 */
[----:B--2---:R-:W0:Y:S02]  /*36f0*/  LDG.E.U8 R91, desc[UR36][R4.64+0x1] ;  /* 0x00000124045b7981 */ /* 0x004e24000c1e1100 */
[----:B0-----:R-:W-:-:S05]  /*3700*/  PRMT R7, R91, 0x8880, RZ ;  /* 0x000088805b077816 */ /* 0x001fca00000000ff */
[----:B------:R-:W-:-:S07]  /*3710*/  IMAD R88, R7, R90, RZ ;  /* 0x0000005a07587224 */ /* 0x000fce00078e02ff */
.L_x_104:
[----:B------:R-:W-:Y:S05]  /*3720*/  BSYNC B1 ;  /* 0x0000000000017941 */ /* 0x000fea0003800000 */
.L_x_103:
[----:B------:R-:W-:Y:S01]  /*3730*/  ISETP.LT.OR P1, PT, R3, 0x1, !P0 ;  /* 0x000000010300780c */ /* 0x000fe20004721670 */
[----:B------:R-:W-:Y:S01]  /*3740*/  @!P5 IMAD R25, R25, R89, R88 ;  /* 0x000000591919d224 */ /* 0x000fe200078e0258 */
[----:B------:R-:W-:Y:S01]  /*3750*/  BSSY B1, `(.L_x_105) ;  /* 0x000000a000017945 */ /* 0x000fe20003800000 */
[----:B------:R-:W-:Y:S02]  /*3760*/  IADD3.X R13, R21, R13, R98, P4, P3 ;  /* 0x0000000d150d7210 */ /* 0x000fe400027e6462 */
[C---:B------:R-:W-:Y:S01]  /*3770*/  ISETP.LT.OR P4, PT, R3.reuse, 0x2, !P0 ;  /* 0x000000020300780c */ /* 0x040fe20004781670 */
[----:B------:R3:W-:Y:S01]  /*3780*/  @!P5 STG.E.U8 desc[UR36][R8.64+0x1], R25 ;  /* 0x000001190800d986 */ /* 0x0007e2000c101124 */
[C---:B------:R-:W-:Y:S02]  /*3790*/  ISETP.LT.OR P5, PT, R3.reuse, 0x9, !P2 ;  /* 0x000000090300780c */ /* 0x040fe400057a1670 */
[----:B------:R-:W-:-:S04]  /*37a0*/  ISETP.LT.OR P3, PT, R3, 0xa, !P2 ;  /* 0x0000000a0300780c */ /* 0x000fc80005761670 */
[----:B------:R-:W-:Y:S09]  /*37b0*/  @P1 BRA `(.L_x_106) ;  /* 0x00000000000c1947 */ /* 0x000ff20003800000 */
[----:B--2---:R-:W0:Y:S02]  /*37c0*/  LDG.E.U8 R91, desc[UR36][R12.64] ;  /* 0x000000240c5b7981 */ /* 0x004e24000c1e1100 */
[----:B0-----:R-:W-:-:S05]  /*37d0*/  PRMT R7, R91, 0x8880, RZ ;  /* 0x000088805b077816 */ /* 0x001fca00000000ff */
[----:B------:R-:W-:-:S07]  /*37e0*/  IMAD R88, R7, R90, RZ ;  /* 0x0000005a07587224 */ /* 0x000fce00078e02ff */
.L_x_106:
[----:B------:R-:W-:Y:S05]  /*37f0*/  BSYNC B1 ;  /* 0x0000000000017941 */ /* 0x000fea0003800000 */
.L_x_105:
[----:B0-----:R-:W-:Y:S01]  /*3800*/  @!P1 IMAD R7, R26, R89, R88 ;  /* 0x000000591a079224 */ /* 0x001fe200078e0258 */
[----:B------:R-:W-:Y:S04]  /*3810*/  BSSY B1, `(.L_x_107) ;  /* 0x0000006000017945 */ /* 0x000fe80003800000 */
[----:B------:R0:W-:Y:S01]  /*3820*/  @!P1 STG.E.U8 desc[UR36][R10.64], R7 ;  /* 0x000000070a009986 */ /* 0x0001e2000c101124 */
[----:B------:R-:W-:Y:S05]  /*3830*/  @P4 BRA `(.L_x_108) ;  /* 0x00000000000c4947 */ /* 0x000fea0003800000 */
[----:B--2---:R-:W0:Y:S02]  /*3840*/  LDG.E.U8 R91, desc[UR36][R12.64+0x1] ;  /* 0x000001240c5b7981 */ /* 0x004e24000c1e1100 */
[----:B0-----:R-:W-:-:S05]  /*3850*/  PRMT R7, R91, 0x8880, RZ ;  /* 0x000088805b077816 */ /* 0x001fca00000000ff */
[----:B------:R-:W-:-:S07]  /*3860*/  IMAD R88, R7, R90, RZ ;  /* 0x0000005a07587224 */ /* 0x000fce00078e02ff */
.L_x_108:
[----:B------:R-:W-:Y:S05]  /*3870*/  BSYNC B1 ;  /* 0x0000000000017941 */ /* 0x000fea0003800000 */
.L_x_107:
[----:B------:R-:W-:Y:S01]  /*3880*/  @!P4 IMAD R27, R27, R89, R88 ;  /* 0x000000591b1bc224 */ /* 0x000fe200078e0258 */
[----:B------:R-:W-:Y:S04]  /*3890*/  BSSY B1, `(.L_x_109) ;  /* 0x0000006000017945 */ /* 0x000fe80003800000 */
[----:B------:R0:W-:Y:S01]  /*38a0*/  @!P4 STG.E.U8 desc[UR36][R10.64+0x1], R27 ;  /* 0x0000011b0a00c986 */ /* 0x0001e2000c101124 */
[----:B------:R-:W-:Y:S05]  /*38b0*/  @P5 BRA `(.L_x_110) ;  /* 0x00000000000c5947 */ /* 0x000fea0003800000 */
[----:B--2---:R-:W0:Y:S02]  /*38c0*/  LDG.E.U8 R91, desc[UR36][R4.64+0x8] ;  /* 0x00000824045b7981 */ /* 0x004e24000c1e1100 */
[----:B0-----:R-:W-:-:S05]  /*38d0*/  PRMT R7, R91, 0x8880, RZ ;  /* 0x000088805b077816 */ /* 0x001fca00000000ff */
[----:B------:R-:W-:-:S07]  /*38e0*/  IMAD R88, R7, R90, RZ ;  /* 0x0000005a07587224 */ /* 0x000fce00078e02ff */
.L_x_110:
[----:B------:R-:W-:Y:S05]  /*38f0*/  BSYNC B1 ;  /* 0x0000000000017941 */ /* 0x000fea0003800000 */
.L_x_109:
[----:B0-----:R-:W-:Y:S01]  /*3900*/  @!P5 IMAD R7, R28, R89, R88 ;  /* 0x000000591c07d224 */ /* 0x001fe200078e0258 */
[----:B------:R-:W-:Y:S04]  /*3910*/  BSSY B1, `(.L_x_111) ;  /* 0x0000006000017945 */ /* 0x000fe80003800000 */
[----:B------:R0:W-:Y:S01]  /*3920*/  @!P5 STG.E.U8 desc[UR36][R8.64+0x8], R7 ;  /* 0x000008070800d986 */ /* 0x0001e2000c101124 */
[----:B------:R-:W-:Y:S05]  /*3930*/  @P3 BRA `(.L_x_112) ;  /* 0x00000000000c3947 */ /* 0x000fea0003800000 */
[----:B--2---:R-:W0:Y:S02]  /*3940*/  LDG.E.U8 R91, desc[UR36][R4.64+0x9] ;  /* 0x00000924045b7981 */ /* 0x004e24000c1e1100 */
[----:B0-----:R-:W-:-:S05]  /*3950*/  PRMT R7, R91, 0x8880, RZ ;  /* 0x000088805b077816 */ /* 0x001fca00000000ff */
[----:B------:R-:W-:-:S07]  /*3960*/  IMAD R88, R7, R90, RZ ;  /* 0x0000005a07587224 */ /* 0x000fce00078e02ff */
.L_x_112:
[----:B------:R-:W-:Y:S05]  /*3970*/  BSYNC B1 ;  /* 0x0000000000017941 */ /* 0x000fea0003800000 */
.L_x_111:
[----:B------:R-:W-:Y:S01]  /*3980*/  ISETP.LT.OR P5, PT, R3, 0x9, !P0 ;  /* 0x000000090300780c */ /* 0x000fe200047a1670 */
[----:B------:R-:W-:Y:S01]  /*3990*/  @!P3 IMAD R29, R29, R89, R88 ;  /* 0x000000591d1db224 */ /* 0x000fe200078e0258 */
[----:B------:R-:W-:Y:S01]  /*39a0*/  BSSY B1, `(.L_x_113) ;  /* 0x0000009000017945 */ /* 0x000fe20003800000 */
[C---:B------:R-:W-:Y:S02]  /*39b0*/  ISETP.LT.OR P4, PT, R3.reuse, 0xa, !P0 ;  /* 0x0000000a0300780c */ /* 0x040fe40004781670 */
[C---:B------:R-:W-:Y:S01]  /*39c0*/  ISETP.LT.OR P1, PT, R3.reuse, 0x12, !P2 ;  /* 0x000000120300780c */ /* 0x040fe20005721670 */
[----:B------:R0:W-:Y:S01]  /*39d0*/  @!P3 STG.E.U8 desc[UR36][R8.64+0x9], R29 ;  /* 0x0000091d0800b986 */ /* 0x0001e2000c101124 */
[----:B------:R-:W-:-:S06]  /*39e0*/  ISETP.LT.OR P3, PT, R3, 0x11, !P2 ;  /* 0x000000110300780c */ /* 0x000fcc0005761670 */
[----:B------:R-:W-:Y:S07]  /*39f0*/  @P5 BRA `(.L_x_114) ;  /* 0x00000000000c5947 */ /* 0x000fee0003800000 */
[----:B--2---:R-:W0:Y:S02]  /*3a00*/  LDG.E.U8 R91, desc[UR36][R12.64+0x8] ;  /* 0x000008240c5b7981 */ /* 0x004e24000c1e1100 */
[----:B0-----:R-:W-:-:S05]  /*3a10*/  PRMT R7, R91, 0x8880, RZ ;  /* 0x000088805b077816 */ /* 0x001fca00000000ff */
[----:B------:R-:W-:-:S07]  /*3a20*/  IMAD R88, R7, R90, RZ ;  /* 0x0000005a07587224 */ /* 0x000fce00078e02ff */
.L_x_114:
[----:B------:R-:W-:Y:S05]  /*3a30*/  BSYNC B1 ;  /* 0x0000000000017941 */ /* 0x000fea0003800000 */
.L_x_113:
[----:B0-----:R-:W-:Y:S01]  /*3a40*/  @!P5 IMAD R7, R30, R89, R88 ;  /* 0x000000591e07d224 */ /* 0x001fe200078e0258 */
[----:B------:R-:W-:Y:S04]  /*3a50*/  BSSY B1, `(.L_x_115) ;  /* 0x0000006000017945 */ /* 0x000fe80003800000 */
[----:B------:R0:W-:Y:S01]  /*3a60*/  @!P5 STG.E.U8 desc[UR36][R10.64+0x8], R7 ;  /* 0x000008070a00d986 */ /* 0x0001e2000c101124 */
[----:B------:R-:W-:Y:S05]  /*3a70*/  @P4 BRA `(.L_x_116) ;  /* 0x00000000000c4947 */ /* 0x000fea0003800000 */
[----:B--2---:R-:W0:Y:S02]  /*3a80*/  LDG.E.U8 R91, desc[UR36][R12.64+0x9] ;  /* 0x000009240c5b7981 */ /* 0x004e24000c1e1100 */
[----:B0-----:R-:W-:-:S05]  /*3a90*/  PRMT R7, R91, 0x8880, RZ ;  /* 0x000088805b077816 */ /* 0x001fca00000000ff */
[----:B------:R-:W-:-:S07]  /*3aa0*/  IMAD R88, R7, R90, RZ ;  /* 0x0000005a07587224 */ /* 0x000fce00078e02ff */
.L_x_116:
[----:B------:R-:W-:Y:S05]  /*3ab0*/  BSYNC B1 ;  /* 0x0000000000017941 */ /* 0x000fea0003800000 */
.L_x_115:
[----:B------:R-:W-:Y:S01]  /*3ac0*/  @!P4 IMAD R31, R31, R89, R88 ;  /* 0x000000591f1fc224 */ /* 0x000fe200078e0258 */
[----:B------:R-:W-:Y:S04]  /*3ad0*/  BSSY B1, `(.L_x_117) ;  /* 0x0000006000017945 */ /* 0x000fe80003800000 */
[----:B------:R0:W-:Y:S01]  /*3ae0*/  @!P4 STG.E.U8 desc[UR36][R10.64+0x9], R31 ;  /* 0x0000091f0a00c986 */ /* 0x0001e2000c101124 */
[----:B------:R-:W-:Y:S05]  /*3af0*/  @P3 BRA `(.L_x_118) ;  /* 0x00000000000c3947 */ /* 0x000fea0003800000 */
[----:B--2---:R-:W0:Y:S02]  /*3b00*/  LDG.E.U8 R91, desc[UR36][R4.64+0x10] ;  /* 0x00001024045b7981 */ /* 0x004e24000c1e1100 */
[----:B0-----:R-:W-:-:S05]  /*3b10*/  PRMT R7, R91, 0x8880, RZ ;  /* 0x000088805b077816 */ /* 0x001fca00000000ff */
[----:B------:R-:W-:-:S07]  /*3b20*/  IMAD R88, R7, R90, RZ ;  /* 0x0000005a07587224 */ /* 0x000fce00078e02ff */
.L_x_118:
[----:B------:R-:W-:Y:S05]  /*3b30*/  BSYNC B1 ;  /* 0x0000000000017941 */ /* 0x000fea0003800000 */
.L_x_117:
[----:B0-----:R-:W-:Y:S01]  /*3b40*/  @!P3 IMAD R7, R32, R89, R88 ;  /* 0x000000592007b224 */ /* 0x001fe200078e0258 */
[----:B------:R-:W-:Y:S04]  /*3b50*/  BSSY B1, `(.L_x_119) ;  /* 0x0000006000017945 */ /* 0x000fe80003800000 */
[----:B------:R0:W-:Y:S01]  /*3b60*/  @!P3 STG.E.U8 desc[UR36][R8.64+0x10], R7 ;  /* 0x000010070800b986 */ /* 0x0001e2000c101124 */
[----:B------:R-:W-:Y:S05]  /*3b70*/  @P1 BRA `(.L_x_120) ;  /* 0x00000000000c1947 */ /* 0x000fea0003800000 */
[----:B--2---:R-:W0:Y:S02]  /*3b80*/  LDG.E.U8 R91, desc[UR36][R4.64+0x11] ;  /* 0x00001124045b7981 */ /* 0x004e24000c1e1100 */
[----:B0-----:R-:W-:-:S05]  /*3b90*/  PRMT R7, R91, 0x8880, RZ ;  /* 0x000088805b077816 */ /* 0x001fca00000000ff */
[----:B------:R-:W-:-:S07]  /*3ba0*/  IMAD R88, R7, R90, RZ ;  /* 0x0000005a07587224 */ /* 0x000fce00078e02ff */
.L_x_120:
[----:B------:R-:W-:Y:S05]  /*3bb0*/  BSYNC B1 ;  /* 0x0000000000017941 */ /* 0x000fea0003800000 */
.L_x_119:
        /* <DEDUP_REMOVED lines=11> */
.L_x_122:
[----:B------:R-:W-:Y:S05]  /*3c70*/  BSYNC B1 ;  /* 0x0000000000017941 */ /* 0x000fea0003800000 */
.L_x_121:
[----:B0-----:R-:W-:Y:S01]  /*3c80*/  @!P4 IMAD R7, R34, R89, R88 ;  /* 0x000000592207c224 */ /* 0x001fe200078e0258 */
[----:B------:R-:W-:Y:S04]  /*3c90*/  BSSY B1, `(.L_x_123) ;  /* 0x0000006000017945 */ /* 0x000fe80003800000 */
[----:B------:R0:W-:Y:S01]  /*3ca0*/  @!P4 STG.E.U8 desc[UR36][R10.64+0x10], R7 ;  /* 0x000010070a00c986 */ /* 0x0001e2000c101124 */
[----:B------:R-:W-:Y:S05]  /*3cb0*/  @P3 BRA `(.L_x_124) ;  /* 0x00000000000c3947 */ /* 0x000fea0003800000 */
[----:B--2---:R-:W0:Y:S02]  /*3cc0*/  LDG.E.U8 R91, desc[UR36][R12.64+0x11] ;  /* 0x000011240c5b7981 */ /* 0x004e24000c1e1100 */
[----:B0-----:R-:W-:-:S05]  /*3cd0*/  PRMT R7, R91, 0x8880, RZ ;  /* 0x000088805b077816 */ /* 0x001fca00000000ff */
[----:B------:R-:W-:-:S07]  /*3ce0*/  IMAD R88, R7, R90, RZ ;  /* 0x0000005a07587224 */ /* 0x000fce00078e02ff */
.L_x_124:
[----:B------:R-:W-:Y:S05]  /*3cf0*/  BSYNC B1 ;  /* 0x0000000000017941 */ /* 0x000fea0003800000 */
.L_x_123:
[----:B------:R-:W-:Y:S01]  /*3d00*/  @!P3 IMAD R35, R35, R89, R88 ;  /* 0x000000592323b224 */ /* 0x000fe200078e0258 */
[----:B------:R-:W-:Y:S04]  /*3d10*/  BSSY B1, `(.L_x_125) ;  /* 0x0000006000017945 */ /* 0x000fe80003800000 */
[----:B------:R0:W-:Y:S01]  /*3d20*/  @!P3 STG.E.U8 desc[UR36][R10.64+0x11], R35 ;  /* 0x000011230a00b986 */ /* 0x0001e2000c101124 */
[----:B------:R-:W-:Y:S05]  /*3d30*/  @P5 BRA `(.L_x_126) ;  /* 0x00000000000c5947 */ /* 0x000fea0003800000 */
[----:B--2---:R-:W0:Y:S02]  /*3d40*/  LDG.E.U8 R91, desc[UR36][R4.64+0x18] ;  /* 0x00001824045b7981 */ /* 0x004e24000c1e1100 */
[----:B0-----:R-:W-:-:S05]  /*3d50*/  PRMT R7, R91, 0x8880, RZ ;  /* 0x000088805b077816 */ /* 0x001fca00000000ff */
[----:B------:R-:W-:-:S07]  /*3d60*/  IMAD R88, R7, R90, RZ ;  /* 0x0000005a07587224 */ /* 0x000fce00078e02ff */
.L_x_126:
[----:B------:R-:W-:Y:S05]  /*3d70*/  BSYNC B1 ;  /* 0x0000000000017941 */ /* 0x000fea0003800000 */
.L_x_125:
[----:B0-----:R-:W-:Y:S01]  /*3d80*/  @!P5 IMAD R7, R36, R89, R88 ;  /* 0x000000592407d224 */ /* 0x001fe200078e0258 */
[----:B------:R-:W-:Y:S04]  /*3d90*/  BSSY B1, `(.L_x_127) ;  /* 0x0000006000017945 */ /* 0x000fe80003800000 */
[----:B------:R0:W-:Y:S01]  /*3da0*/  @!P5 STG.E.U8 desc[UR36][R8.64+0x18], R7 ;  /* 0x000018070800d986 */ /* 0x0001e2000c101124 */
[----:B------:R-:W-:Y:S05]  /*3db0*/  @P1 BRA `(.L_x_128) ;  /* 0x00000000000c1947 */ /* 0x000fea0003800000 */
[----:B--2---:R-:W0:Y:S02]  /*3dc0*/  LDG.E.U8 R91, desc[UR36][R4.64+0x19] ;  /* 0x00001924045b7981 */ /* 0x004e24000c1e1100 */
[----:B0-----:R-:W-:-:S05]  /*3dd0*/  PRMT R7, R91, 0x8880, RZ ;  /* 0x000088805b077816 */ /* 0x001fca00000000ff */
[----:B------:R-:W-:-:S07]  /*3de0*/  IMAD R88, R7, R90, RZ ;  /* 0x0000005a07587224 */ /* 0x000fce00078e02ff */
.L_x_128:
[----:B------:R-:W-:Y:S05]  /*3df0*/  BSYNC B1 ;  /* 0x0000000000017941 */ /* 0x000fea0003800000 */
.L_x_127:
        /* <DEDUP_REMOVED lines=11> */
.L_x_130:
[----:B------:R-:W-:Y:S05]  /*3eb0*/  BSYNC B1 ;  /* 0x0000000000017941 */ /* 0x000fea0003800000 */
.L_x_129:
[----:B0-----:R-:W-:Y:S01]  /*3ec0*/  @!P4 IMAD R7, R38, R89, R88 ;  /* 0x000000592607c224 */ /* 0x001fe200078e0258 */
[----:B------:R-:W-:Y:S04]  /*3ed0*/  BSSY B1, `(.L_x_131) ;  /* 0x0000006000017945 */ /* 0x000fe80003800000 */
[----:B------:R0:W-:Y:S01]  /*3ee0*/  @!P4 STG.E.U8 desc[UR36][R10.64+0x18], R7 ;  /* 0x000018070a00c986 */ /* 0x0001e2000c101124 */
[----:B------:R-:W-:Y:S05]  /*3ef0*/  @P3 BRA `(.L_x_132) ;  /* 0x00000000000c3947 */ /* 0x000fea0003800000 */
[----:B--2---:R-:W0:Y:S02]  /*3f00*/  LDG.E.U8 R91, desc[UR36][R12.64+0x19] ;  /* 0x000019240c5b7981 */ /* 0x004e24000c1e1100 */
[----:B0-----:R-:W-:-:S05]  /*3f10*/  PRMT R7, R91, 0x8880, RZ ;  /* 0x000088805b077816 */ /* 0x001fca00000000ff */
[----:B------:R-:W-:-:S07]  /*3f20*/  IMAD R88, R7, R90, RZ ;  /* 0x0000005a07587224 */ /* 0x000fce00078e02ff */
.L_x_132:
[----:B------:R-:W-:Y:S05]  /*3f30*/  BSYNC B1 ;  /* 0x0000000000017941 */ /* 0x000fea0003800000 */
.L_x_131:
[----:B------:R-:W-:Y:S01]  /*3f40*/  @!P3 IMAD R39, R39, R89, R88 ;  /* 0x000000592727b224 */ /* 0x000fe200078e0258 */
[----:B------:R-:W-:Y:S04]  /*3f50*/  BSSY B1, `(.L_x_133) ;  /* 0x0000006000017945 */ /* 0x000fe80003800000 */
[----:B------:R0:W-:Y:S01]  /*3f60*/  @!P3 STG.E.U8 desc[UR36][R10.64+0x19], R39 ;  /* 0x000019270a00b986 */ /* 0x0001e2000c101124 */
[----:B------:R-:W-:Y:S05]  /*3f70*/  @P5 BRA `(.L_x_134) ;  /* 0x00000000000c5947 */ /* 0x000fea0003800000 */
[----:B--2---:R-:W0:Y:S02]  /*3f80*/  LDG.E.U8 R91, desc[UR36][R4.64+0x20] ;  /* 0x00002024045b7981 */ /* 0x004e24000c1e1100 */
[----:B0-----:R-:W-:-:S05]  /*3f90*/  PRMT R7, R91, 0x8880, RZ ;  /* 0x000088805b077816 */ /* 0x001fca00000000ff */
[----:B------:R-:W-:-:S07]  /*3fa0*/  IMAD R88, R7, R90, RZ ;  /* 0x0000005a07587224 */ /* 0x000fce00078e02ff */
.L_x_134:
[----:B------:R-:W-:Y:S05]  /*3fb0*/  BSYNC B1 ;  /* 0x0000000000017941 */ /* 0x000fea0003800000 */
.L_x_133:
[----:B0-----:R-:W-:Y:S01]  /*3fc0*/  @!P5 IMAD R7, R40, R89, R88 ;  /* 0x000000592807d224 */ /* 0x001fe200078e0258 */
[----:B------:R-:W-:Y:S04]  /*3fd0*/  BSSY B1, `(.L_x_135) ;  /* 0x0000006000017945 */ /* 0x000fe80003800000 */
[----:B------:R0:W-:Y:S01]  /*3fe0*/  @!P5 STG.E.U8 desc[UR36][R8.64+0x20], R7 ;  /* 0x000020070800d986 */ /* 0x0001e2000c101124 */
[----:B------:R-:W-:Y:S05]  /*3ff0*/  @P1 BRA `(.L_x_136) ;  /* 0x00000000000c1947 */ /* 0x000fea0003800000 */
[----:B--2---:R-:W0:Y:S02]  /*4000*/  LDG.E.U8 R91, desc[UR36][R4.64+0x21] ;  /* 0x00002124045b7981 */ /* 0x004e24000c1e1100 */
[----:B0-----:R-:W-:-:S05]  /*4010*/  PRMT R7, R91, 0x8880, RZ ;  /* 0x000088805b077816 */ /* 0x001fca00000000ff */
[----:B------:R-:W-:-:S07]  /*4020*/  IMAD R88, R7, R90, RZ ;  /* 0x0000005a07587224 */ /* 0x000fce00078e02ff */
.L_x_136:
[----:B------:R-:W-:Y:S05]  /*4030*/  BSYNC B1 ;  /* 0x0000000000017941 */ /* 0x000fea0003800000 */
.L_x_135:
        /* <DEDUP_REMOVED lines=11> */
.L_x_138:
[----:B------:R-:W-:Y:S05]  /*40f0*/  BSYNC B1 ;  /* 0x0000000000017941 */ /* 0x000fea0003800000 */
.L_x_137:
[----:B0-----:R-:W-:Y:S01]  /*4100*/  @!P4 IMAD R7, R42, R89, R88 ;  /* 0x000000592a07c224 */ /* 0x001fe200078e0258 */
[----:B------:R-:W-:Y:S04]  /*4110*/  BSSY B1, `(.L_x_139) ;  /* 0x0000006000017945 */ /* 0x000fe80003800000 */
[----:B------:R0:W-:Y:S01]  /*4120*/  @!P4 STG.E.U8 desc[UR36][R10.64+0x20], R7 ;  /* 0x000020070a00c986 */ /* 0x0001e2000c101124 */
[----:B------:R-:W-:Y:S05]  /*4130*/  @P3 BRA `(.L_x_140) ;  /* 0x00000000000c3947 */ /* 0x000fea0003800000 */
[----:B--2---:R-:W0:Y:S02]  /*4140*/  LDG.E.U8 R91, desc[UR36][R12.64+0x21] ;  /* 0x000021240c5b7981 */ /* 0x004e24000c1e1100 */
[----:B0-----:R-:W-:-:S05]  /*4150*/  PRMT R7, R91, 0x8880, RZ ;  /* 0x000088805b077816 */ /* 0x001fca00000000ff */
[----:B------:R-:W-:-:S07]  /*4160*/  IMAD R88, R7, R90, RZ ;  /* 0x0000005a07587224 */ /* 0x000fce00078e02ff */
.L_x_140:
[----:B------:R-:W-:Y:S05]  /*4170*/  BSYNC B1 ;  /* 0x0000000000017941 */ /* 0x000fea0003800000 */
.L_x_139:
[----:B------:R-:W-:Y:S01]  /*4180*/  @!P3 IMAD R43, R43, R89, R88 ;  /* 0x000000592b2bb224 */ /* 0x000fe200078e0258 */
[----:B------:R-:W-:Y:S04]  /*4190*/  BSSY B1, `(.L_x_141) ;  /* 0x0000006000017945 */ /* 0x000fe80003800000 */
[----:B------:R0:W-:Y:S01]  /*41a0*/  @!P3 STG.E.U8 desc[UR36][R10.64+0x21], R43 ;  /* 0x0000212b0a00b986 */ /* 0x0001e2000c101124 */
[----:B------:R-:W-:Y:S05]  /*41b0*/  @P5 BRA `(.L_x_142) ;  /* 0x00000000000c5947 */ /* 0x000fea0003800000 */
[----:B--2---:R-:W0:Y:S02]  /*41c0*/  LDG.E.U8 R91, desc[UR36][R4.64+0x28] ;  /* 0x00002824045b7981 */ /* 0x004e24000c1e1100 */
[----:B0-----:R-:W-:-:S05]  /*41d0*/  PRMT R7, R91, 0x8880, RZ ;  /* 0x000088805b077816 */ /* 0x001fca00000000ff */
[----:B------:R-:W-:-:S07]  /*41e0*/  IMAD R88, R7, R90, RZ ;  /* 0x0000005a07587224 */ /* 0x000fce00078e02ff */
.L_x_142:
[----:B------:R-:W-:Y:S05]  /*41f0*/  BSYNC B1 ;  /* 0x0000000000017941 */ /* 0x000fea0003800000 */
.L_x_141:
[----:B0-----:R-:W-:Y:S01]  /*4200*/  @!P5 IMAD R7, R44, R89, R88 ;  /* 0x000000592c07d224 */ /* 0x001fe200078e0258 */
[----:B------:R-:W-:Y:S04]  /*4210*/  BSSY B1, `(.L_x_143) ;  /* 0x0000006000017945 */ /* 0x000fe80003800000 */
[----:B------:R0:W-:Y:S01]  /*4220*/  @!P5 STG.E.U8 desc[UR36][R8.64+0x28], R7 ;  /* 0x000028070800d986 */ /* 0x0001e2000c101124 */
[----:B------:R-:W-:Y:S05]  /*4230*/  @P1 BRA `(.L_x_144) ;  /* 0x00000000000c1947 */ /* 0x000fea0003800000 */
[----:B--2---:R-:W0:Y:S02]  /*4240*/  LDG.E.U8 R91, desc[UR36][R4.64+0x29] ;  /* 0x00002924045b7981 */ /* 0x004e24000c1e1100 */
[----:B0-----:R-:W-:-:S05]  /*4250*/  PRMT R7, R91, 0x8880, RZ ;  /* 0x000088805b077816 */ /* 0x001fca00000000ff */
[----:B------:R-:W-:-:S07]  /*4260*/  IMAD R88, R7, R90, RZ ;  /* 0x0000005a07587224 */ /* 0x000fce00078e02ff */
.L_x_144:
[----:B------:R-:W-:Y:S05]  /*4270*/  BSYNC B1 ;  /* 0x0000000000017941 */ /* 0x000fea0003800000 */
.L_x_143:
        /* <DEDUP_REMOVED lines=11> */
.L_x_146:
[----:B------:R-:W-:Y:S05]  /*4330*/  BSYNC B1 ;  /* 0x0000000000017941 */ /* 0x000fea0003800000 */
.L_x_145:
[----:B0-----:R-:W-:Y:S01]  /*4340*/  @!P4 IMAD R7, R46, R89, R88 ;  /* 0x000000592e07c224 */ /* 0x001fe200078e0258 */
[----:B------:R-:W-:Y:S04]  /*4350*/  BSSY B1, `(.L_x_147) ;  /* 0x0000006000017945 */ /* 0x000fe80003800000 */
[----:B------:R0:W-:Y:S01]  /*4360*/  @!P4 STG.E.U8 desc[UR36][R10.64+0x28], R7 ;  /* 0x000028070a00c986 */ /* 0x0001e2000c101124 */
[----:B------:R-:W-:Y:S05]  /*4370*/  @P3 BRA `(.L_x_148) ;  /* 0x00000000000c3947 */ /* 0x000fea0003800000 */
[----:B--2---:R-:W0:Y:S02]  /*4380*/  LDG.E.U8 R91, desc[UR36][R12.64+0x29] ;  /* 0x000029240c5b7981 */ /* 0x004e24000c1e1100 */
[----:B0-----:R-:W-:-:S05]  /*4390*/  PRMT R7, R91, 0x8880, RZ ;  /* 0x000088805b077816 */ /* 0x001fca00000000ff */
[----:B------:R-:W-:-:S07]  /*43a0*/  IMAD R88, R7, R90, RZ ;  /* 0x0000005a07587224 */ /* 0x000fce00078e02ff */
.L_x_148:
[----:B------:R-:W-:Y:S05]  /*43b0*/  BSYNC B1 ;  /* 0x0000000000017941 */ /* 0x000fea0003800000 */
.L_x_147:
[----:B------:R-:W-:Y:S01]  /*43c0*/  @!P3 IMAD R47, R47, R89, R88 ;  /* 0x000000592f2fb224 */ /* 0x000fe200078e0258 */
[----:B------:R-:W-:Y:S04]  /*43d0*/  BSSY B1, `(.L_x_149) ;  /* 0x0000006000017945 */ /* 0x000fe80003800000 */
[----:B------:R0:W-:Y:S01]  /*43e0*/  @!P3 STG.E.U8 desc[UR36][R10.64+0x29], R47 ;  /* 0x0000292f0a00b986 */ /* 0x0001e2000c101124 */
[----:B------:R-:W-:Y:S05]  /*43f0*/  @P5 BRA `(.L_x_150) ;  /* 0x00000000000c5947 */ /* 0x000fea0003800000 */
[----:B--2---:R-:W0:Y:S02]  /*4400*/  LDG.E.U8 R91, desc[UR36][R4.64+0x30] ;  /* 0x00003024045b7981 */ /* 0x004e24000c1e1100 */
[----:B0-----:R-:W-:-:S05]  /*4410*/  PRMT R7, R91, 0x8880, RZ ;  /* 0x000088805b077816 */ /* 0x001fca00000000ff */
[----:B------:R-:W-:-:S07]  /*4420*/  IMAD R88, R7, R90, RZ ;  /* 0x0000005a07587224 */ /* 0x000fce00078e02ff */
.L_x_150:
[----:B------:R-:W-:Y:S05]  /*4430*/  BSYNC B1 ;  /* 0x0000000000017941 */ /* 0x000fea0003800000 */
.L_x_149:
[----:B0-----:R-:W-:Y:S01]  /*4440*/  @!P5 IMAD R7, R48, R89, R88 ;  /* 0x000000593007d224 */ /* 0x001fe200078e0258 */
[----:B------:R-:W-:Y:S04]  /*4450*/  BSSY B1, `(.L_x_151) ;  /* 0x0000006000017945 */ /* 0x000fe80003800000 */
[----:B------:R0:W-:Y:S01]  /*4460*/  @!P5 STG.E.U8 desc[UR36][R8.64+0x30], R7 ;  /* 0x000030070800d986 */ /* 0x0001e2000c101124 */
[----:B------:R-:W-:Y:S05]  /*4470*/  @P1 BRA `(.L_x_152) ;  /* 0x00000000000c1947 */ /* 0x000fea0003800000 */
[----:B--2---:R-:W0:Y:S02]  /*4480*/  LDG.E.U8 R91, desc[UR36][R4.64+0x31] ;  /* 0x00003124045b7981 */ /* 0x004e24000c1e1100 */
[----:B0-----:R-:W-:-:S05]  /*4490*/  PRMT R7, R91, 0x8880, RZ ;  /* 0x000088805b077816 */ /* 0x001fca00000000ff */
[----:B------:R-:W-:-:S07]  /*44a0*/  IMAD R88, R7, R90, RZ ;  /* 0x0000005a07587224 */ /* 0x000fce00078e02ff */
.L_x_152:
[----:B------:R-:W-:Y:S05]  /*44b0*/  BSYNC B1 ;  /* 0x0000000000017941 */ /* 0x000fea0003800000 */
.L_x_151:
[----:B------:R-:W-:Y:S01]  /*44c0*/  ISETP.LT.OR P4, PT, R3, 0x31, !P0 ;  /* 0x000000310300780c */ /* 0x000fe20004781670 */
[----:B------:R-:W-:Y:S01]  /*44d0*/  @!P1 IMAD R49, R49, R89, R88 ;  /* 0x0000005931319224 */ /* 0x000fe200078e0258 */
[----:B------:R-:W-:Y:S01]  /*44e0*/  BSSY B1, `(.L_x_153) ;  /* 0x000000a000017945 */ /* 0x000fe20003800000 */
[C---:B------:R-:W-:Y:S02]  /*44f0*/  ISETP.LT.OR P3, PT, R3.reuse, 0x32, !P0 ;  /* 0x000000320300780c */ /* 0x040fe40004761670 */
        /* <DEDUP_REMOVED lines=8> */
.L_x_154:
[----:B------:R-:W-:Y:S05]  /*4580*/  BSYNC B1 ;  /* 0x0000000000017941 */ /* 0x000fea0003800000 */
.L_x_153:
[----:B0-----:R-:W-:Y:S01]  /*4590*/  @!P4 IMAD R7, R50, R89, R88 ;  /* 0x000000593207c224 */ /* 0x001fe200078e0258 */
[----:B------:R-:W-:Y:S04]  /*45a0*/  BSSY B1, `(.L_x_155) ;  /* 0x0000006000017945 */ /* 0x000fe80003800000 */
[----:B------:R0:W-:Y:S01]  /*45b0*/  @!P4 STG.E.U8 desc[UR36][R10.64+0x30], R7 ;  /* 0x000030070a00c986 */ /* 0x0001e2000c101124 */
[----:B------:R-:W-:Y:S05]  /*45c0*/  @P3 BRA `(.L_x_156) ;  /* 0x00000000000c3947 */ /* 0x000fea0003800000 */
[----:B--2---:R-:W0:Y:S02]  /*45d0*/  LDG.E.U8 R91, desc[UR36][R12.64+0x31] ;  /* 0x000031240c5b7981 */ /* 0x004e24000c1e1100 */
[----:B0-----:R-:W-:-:S05]  /*45e0*/  PRMT R7, R91, 0x8880, RZ ;  /* 0x000088805b077816 */ /* 0x001fca00000000ff */
[----:B------:R-:W-:-:S07]  /*45f0*/  IMAD R88, R7, R90, RZ ;  /* 0x0000005a07587224 */ /* 0x000fce00078e02ff */
.L_x_156:
[----:B------:R-:W-:Y:S05]  /*4600*/  BSYNC B1 ;  /* 0x0000000000017941 */ /* 0x000fea0003800000 */
.L_x_155:
[----:B------:R-:W-:Y:S01]  /*4610*/  @!P3 IMAD R51, R51, R89, R88 ;  /* 0x000000593333b224 */ /* 0x000fe200078e0258 */
[----:B------:R-:W-:Y:S04]  /*4620*/  BSSY B1, `(.L_x_157) ;  /* 0x0000006000017945 */ /* 0x000fe80003800000 */
[----:B------:R0:W-:Y:S01]  /*4630*/  @!P3 STG.E.U8 desc[UR36][R10.64+0x31], R51 ;  /* 0x000031330a00b986 */ /* 0x0001e2000c101124 */
[----:B------:R-:W-:Y:S05]  /*4640*/  @P1 BRA `(.L_x_158) ;  /* 0x00000000000c1947 */ /* 0x000fea0003800000 */
[----:B--2---:R-:W0:Y:S02]  /*4650*/  LDG.E.U8 R91, desc[UR36][R4.64+0x38] ;  /* 0x00003824045b7981 */ /* 0x004e24000c1e1100 */
[----:B0-----:R-:W-:-:S05]  /*4660*/  PRMT R7, R91, 0x8880, RZ ;  /* 0x000088805b077816 */ /* 0x001fca00000000ff */
[----:B------:R-:W-:-:S07]  /*4670*/  IMAD R88, R7, R90, RZ ;  /* 0x0000005a07587224 */ /* 0x000fce00078e02ff */
.L_x_158:
[----:B------:R-:W-:Y:S05]  /*4680*/  BSYNC B1 ;  /* 0x0000000000017941 */ /* 0x000fea0003800000 */
.L_x_157:
[----:B0-----:R-:W-:Y:S01]  /*4690*/  @!P1 IMAD R7, R52, R89, R88 ;  /* 0x0000005934079224 */ /* 0x001fe200078e0258 */
[----:B------:R-:W-:Y:S04]  /*46a0*/  BSSY B1, `(.L_x_159) ;  /* 0x0000006000017945 */ /* 0x000fe80003800000 */
[----:B------:R0:W-:Y:S01]  /*46b0*/  @!P1 STG.E.U8 desc[UR36][R8.64+0x38], R7 ;  /* 0x0000380708009986 */ /* 0x0001e2000c101124 */
[----:B------:R-:W-:Y:S05]  /*46c0*/  @P2 BRA `(.L_x_160) ;  /* 0x00000000000c2947 */ /* 0x000fea0003800000 */
[----:B--2---:R-:W0:Y:S02]  /*46d0*/  LDG.E.U8 R91, desc[UR36][R4.64+0x39] ;  /* 0x00003924045b7981 */ /* 0x004e24000c1e1100 */
[----:B0-----:R-:W-:-:S05]  /*46e0*/  PRMT R7, R91, 0x8880, RZ ;  /* 0x000088805b077816 */ /* 0x001fca00000000ff */
[----:B------:R-:W-:-:S07]  /*46f0*/  IMAD R88, R7, R90, RZ ;  /* 0x0000005a07587224 */ /* 0x000fce00078e02ff */
.L_x_160:
[----:B------:R-:W-:Y:S05]  /*4700*/  BSYNC B1 ;  /* 0x0000000000017941 */ /* 0x000fea0003800000 */
.L_x_159:
[----:B------:R-:W-:Y:S01]  /*4710*/  @!P2 IMAD R53, R53, R89, R88 ;  /* 0x000000593535a224 */ /* 0x000fe200078e0258 */
[----:B------:R-:W-:Y:S04]  /*4720*/  BSSY B1, `(.L_x_161) ;  /* 0x0000006000017945 */ /* 0x000fe80003800000 */
[----:B------:R0:W-:Y:S01]  /*4730*/  @!P2 STG.E.U8 desc[UR36][R8.64+0x39], R53 ;  /* 0x000039350800a986 */ /* 0x0001e2000c101124 */
[----:B------:R-:W-:Y:S05]  /*4740*/  @P5 BRA `(.L_x_162) ;  /* 0x00000000000c5947 */ /* 0x000fea0003800000 */
[----:B--2---:R-:W2:Y:S02]  /*4750*/  LDG.E.U8 R91, desc[UR36][R12.64+0x38] ;  /* 0x000038240c5b7981 */ /* 0x004ea4000c1e1100 */
[----:B--2---:R-:W-:-:S05]  /*4760*/  PRMT R5, R91, 0x8880, RZ ;  /* 0x000088805b057816 */ /* 0x004fca00000000ff */
[----:B------:R-:W-:-:S07]  /*4770*/  IMAD R88, R5, R90, RZ ;  /* 0x0000005a05587224 */ /* 0x000fce00078e02ff */
.L_x_162:
[----:B------:R-:W-:Y:S05]  /*4780*/  BSYNC B1 ;  /* 0x0000000000017941 */ /* 0x000fea0003800000 */
.L_x_161:
[----:B------:R-:W-:Y:S01]  /*4790*/  @!P5 IMAD R5, R54, R89, R88 ;  /* 0x000000593605d224 */ /* 0x000fe200078e0258 */
[----:B------:R-:W-:Y:S01]  /*47a0*/  ISETP.LT.OR P0, PT, R3, 0x3a, !P0 ;  /* 0x0000003a0300780c */ /* 0x000fe20004701670 */
[----:B------:R-:W-:Y:S03]  /*47b0*/  BSSY B1, `(.L_x_163) ;  /* 0x0000006000017945 */ /* 0x000fe60003800000 */
[----:B------:R0:W-:Y:S09]  /*47c0*/  @!P5 STG.E.U8 desc[UR36][R10.64+0x38], R5 ;  /* 0x000038050a00d986 */ /* 0x0001f2000c101124 */
[----:B------:R-:W-:Y:S05]  /*47d0*/  @P0 BRA `(.L_x_164) ;  /* 0x00000000000c0947 */ /* 0x000fea0003800000 */
[----:B--2---:R-:W2:Y:S02]  /*47e0*/  LDG.E.U8 R91, desc[UR36][R12.64+0x39] ;  /* 0x000039240c5b7981 */ /* 0x004ea4000c1e1100 */
[----:B--2---:R-:W-:-:S05]  /*47f0*/  PRMT R3, R91, 0x8880, RZ ;  /* 0x000088805b037816 */ /* 0x004fca00000000ff */
[----:B------:R-:W-:-:S07]  /*4800*/  IMAD R88, R3, R90, RZ ;  /* 0x0000005a03587224 */ /* 0x000fce00078e02ff */
.L_x_164:
[----:B------:R-:W-:Y:S05]  /*4810*/  BSYNC B1 ;  /* 0x0000000000017941 */ /* 0x000fea0003800000 */
.L_x_163:
[----:B------:R-:W-:Y:S01]  /*4820*/  IMAD R55, R55, R89, R88 ;  /* 0x0000005937377224 */ /* 0x000fe200078e0258 */
[----:B------:R-:W-:Y:S06]  /*4830*/  @P0 BRA `(.L_x_165) ;  /* 0x0000000c00180947 */ /* 0x000fec0003800000 */
[----:B------:R0:W-:Y:S01]  /*4840*/  STG.E.U8 desc[UR36][R10.64+0x39], R55 ;  /* 0x000039370a007986 */ /* 0x0001e2000c101124 */
[----:B------:R-:W-:Y:S05]  /*4850*/  BRA `(.L_x_165) ;  /* 0x0000000c00107947 */ /* 0x000fea0003800000 */
.L_x_36:
[C---:B------:R-:W-:Y:S02]  /*4860*/  ISETP.GE.AND P2, PT, R102.reuse, 0x1, PT ;  /* 0x000000016600780c */ /* 0x040fe40003f46270 */
[----:B------:R-:W-:Y:S02]  /*4870*/  ISETP.GE.AND P1, PT, R102, 0x9, PT ;  /* 0x000000096600780c */ /* 0x000fe40003f26270 */
[C---:B------:R-:W-:Y:S02]  /*4880*/  ISETP.LT.OR P4, PT, R3.reuse, 0x1, !P2 ;  /* 0x000000010300780c */ /* 0x040fe40005781670 */
[C---:B------:R-:W-:Y:S02]  /*4890*/  ISETP.LT.OR P5, PT, R3.reuse, 0x2, !P2 ;  /* 0x000000020300780c */ /* 0x040fe400057a1670 */
[C---:B------:R-:W-:Y:S02]  /*48a0*/  ISETP.LT.OR P0, PT, R3.reuse, 0x1, !P1 ;  /* 0x000000010300780c */ /* 0x040fe40004f01670 */
[----:B------:R-:W-:-:S07]  /*48b0*/  ISETP.LT.OR P3, PT, R3, 0x2, !P1 ;  /* 0x000000020300780c */ /* 0x000fce0004f61670 */
[-C--:B------:R-:W-:Y:S02]  /*48c0*/  @!P4 IMAD R5, R56, R89.reuse, RZ ;  /* 0x000000593805c224 */ /* 0x080fe400078e02ff */
[-C--:B------:R-:W-:Y:S02]  /*48d0*/  @!P5 IMAD R57, R57, R89.reuse, RZ ;  /* 0x000000593939d224 */ /* 0x080fe400078e02ff */
[-C--:B------:R-:W-:Y:S01]  /*48e0*/  @!P0 IMAD R13, R58, R89.reuse, RZ ;  /* 0x000000593a0d8224 */ /* 0x080fe200078e02ff */
[----:B------:R0:W-:Y:S01]  /*48f0*/  @!P4 STG.E.U8 desc[UR36][R94.64], R5 ;  /* 0x000000055e00c986 */ /* 0x0001e2000c101124 */
[----:B------:R-:W-:Y:S01]  /*4900*/  ISETP.LT.OR P4, PT, R3, 0x9, !P2 ;  /* 0x000000090300780c */ /* 0x000fe20005781670 */
[----:B------:R-:W-:Y:S02]  /*4910*/  @!P3 IMAD R59, R59, R89, RZ ;  /* 0x000000593b3bb224 */ /* 0x000fe400078e02ff */
[----:B------:R-:W-:Y:S01]  /*4920*/  @!P5 STG.E.U8 desc[UR36][R94.64+0x1], R57 ;  /* 0x000001395e00d986 */ /* 0x000fe2000c101124 */
[----:B------:R-:W-:-:S03]  /*4930*/  ISETP.LT.OR P5, PT, R3, 0xa, !P2 ;  /* 0x0000000a0300780c */ /* 0x000fc600057a1670 */
[----:B------:R1:W-:Y:S01]  /*4940*/  @!P0 STG.E.U8 desc[UR36][R6.64], R13 ;  /* 0x0000000d06008986 */ /* 0x0003e2000c101124 */
[----:B------:R-:W-:-:S03]  /*4950*/  ISETP.LT.OR P0, PT, R3, 0x9, !P1 ;  /* 0x000000090300780c */ /* 0x000fc60004f01670 */
[----:B------:R-:W-:Y:S01]  /*4960*/  @!P3 STG.E.U8 desc[UR36][R6.64+0x1], R59 ;  /* 0x0000013b0600b986 */ /* 0x000fe2000c101124 */
[----:B------:R-:W-:Y:S01]  /*4970*/  ISETP.LT.OR P3, PT, R3, 0xa, !P1 ;  /* 0x0000000a0300780c */ /* 0x000fe20004f61670 */
[----:B------:R-:W-:-:S04]  /*4980*/  @!P4 IMAD R15, R60, R89, RZ ;  /* 0x000000593c0fc224 */ /* 0x000fc800078e02ff */
[-C--:B------:R-:W-:Y:S01]  /*4990*/  @!P5 IMAD R61, R61, R89.reuse, RZ ;  /* 0x000000593d3dd224 */ /* 0x080fe200078e02ff */
[----:B------:R3:W-:Y:S01]  /*49a0*/  @!P4 STG.E.U8 desc[UR36][R94.64+0x8], R15 ;  /* 0x0000080f5e00c986 */ /* 0x0007e2000c101124 */
[C---:B------:R-:W-:Y:S02]  /*49b0*/  ISETP.LT.OR P4, PT, R3.reuse, 0x11, !P2 ;  /* 0x000000110300780c */ /* 0x040fe40005781670 */
[-C--:B0-----:R-:W-:Y:S01]  /*49c0*/  @!P0 IMAD R5, R62, R89.reuse, RZ ;  /* 0x000000593e058224 */ /* 0x081fe200078e02ff */
[----:B------:R-:W-:Y:S01]  /*49d0*/  @!P5 STG.E.U8 desc[UR36][R94.64+0x9], R61 ;  /* 0x0000093d5e00d986 */ /* 0x000fe2000c101124 */
[----:B------:R-:W-:Y:S02]  /*49e0*/  ISETP.LT.OR P5, PT, R3, 0x12, !P2 ;  /* 0x000000120300780c */ /* 0x000fe400057a1670 */
[----:B------:R-:W-:Y:S01]  /*49f0*/  @!P3 IMAD R63, R63, R89, RZ ;  /* 0x000000593f3fb224 */ /* 0x000fe200078e02ff */
[----:B------:R0:W-:Y:S01]  /*4a00*/  @!P0 STG.E.U8 desc[UR36][R6.64+0x8], R5 ;  /* 0x0000080506008986 */ /* 0x0001e2000c101124 */
[----:B------:R-:W-:-:S03]  /*4a10*/  ISETP.LT.OR P0, PT, R3, 0x11, !P1 ;  /* 0x000000110300780c */ /* 0x000fc60004f01670 */
[----:B------:R-:W-:Y:S01]  /*4a20*/  @!P3 STG.E.U8 desc[UR36][R6.64+0x9], R63 ;  /* 0x0000093f0600b986 */ /* 0x000fe2000c101124 */
[----:B------:R-:W-:Y:S01]  /*4a30*/  ISETP.LT.OR P3, PT, R3, 0x12, !P1 ;  /* 0x000000120300780c */ /* 0x000fe20004f61670 */
[----:B-1----:R-:W-:-:S04]  /*4a40*/  @!P4 IMAD R13, R64, R89, RZ ;  /* 0x00000059400dc224 */ /* 0x002fc800078e02ff */
[-C--:B------:R-:W-:Y:S01]  /*4a50*/  @!P5 IMAD R65, R65, R89.reuse, RZ ;  /* 0x000000594141d224 */ /* 0x080fe200078e02ff */
[----:B------:R1:W-:Y:S01]  /*4a60*/  @!P4 STG.E.U8 desc[UR36][R94.64+0x10], R13 ;  /* 0x0000100d5e00c986 */ /* 0x0003e2000c101124 */
[C---:B------:R-:W-:Y:S02]  /*4a70*/  ISETP.LT.OR P4, PT, R3.reuse, 0x19, !P2 ;  /* 0x000000190300780c */ /* 0x040fe40005781670 */
[-C--:B---3--:R-:W-:Y:S01]  /*4a80*/  @!P0 IMAD R15, R66, R89.reuse, RZ ;  /* 0x00000059420f8224 */ /* 0x088fe200078e02ff */
[----:B------:R-:W-:Y:S01]  /*4a90*/  @!P5 STG.E.U8 desc[UR36][R94.64+0x11], R65 ;  /* 0x000011415e00d986 */ /* 0x000fe2000c101124 */
[----:B------:R-:W-:Y:S02]  /*4aa0*/  ISETP.LT.OR P5, PT, R3, 0x1a, !P2 ;  /* 0x0000001a0300780c */ /* 0x000fe400057a1670 */
[----:B------:R-:W-:Y:S01]  /*4ab0*/  @!P3 IMAD R67, R67, R89, RZ ;  /* 0x000000594343b224 */ /* 0x000fe200078e02ff */
[----:B------:R3:W-:Y:S01]  /*4ac0*/  @!P0 STG.E.U8 desc[UR36][R6.64+0x10], R15 ;  /* 0x0000100f06008986 */ /* 0x0007e2000c101124 */
[----:B------:R-:W-:-:S03]  /*4ad0*/  ISETP.LT.OR P0, PT, R3, 0x19, !P1 ;  /* 0x000000190300780c */ /* 0x000fc60004f01670 */
[----:B------:R-:W-:Y:S01]  /*4ae0*/  @!P3 STG.E.U8 desc[UR36][R6.64+0x11], R67 ;  /* 0x000011430600b986 */ /* 0x000fe2000c101124 */
[----:B------:R-:W-:Y:S01]  /*4af0*/  ISETP.LT.OR P3, PT, R3, 0x1a, !P1 ;  /* 0x0000001a0300780c */ /* 0x000fe20004f61670 */
[----:B0-----:R-:W-:-:S04]  /*4b00*/  @!P4 IMAD R5, R68, R89, RZ ;  /* 0x000000594405c224 */ /* 0x001fc800078e02ff */
[-C--:B------:R-:W-:Y:S01]  /*4b10*/  @!P5 IMAD R69, R69, R89.reuse, RZ ;  /* 0x000000594545d224 */ /* 0x080fe200078e02ff */
[----:B------:R0:W-:Y:S01]  /*4b20*/  @!P4 STG.E.U8 desc[UR36][R94.64+0x18], R5 ;  /* 0x000018055e00c986 */ /* 0x0001e2000c101124 */
[C---:B------:R-:W-:Y:S02]  /*4b30*/  ISETP.LT.OR P4, PT, R3.reuse, 0x21, !P2 ;  /* 0x000000210300780c */ /* 0x040fe40005781670 */
[-C--:B-1----:R-:W-:Y:S01]  /*4b40*/  @!P0 IMAD R13, R70, R89.reuse, RZ ;  /* 0x00000059460d8224 */ /* 0x082fe200078e02ff */
[----:B------:R-:W-:Y:S01]  /*4b50*/  @!P5 STG.E.U8 desc[UR36][R94.64+0x19], R69 ;  /* 0x000019455e00d986 */ /* 0x000fe2000c101124 */
[----:B------:R-:W-:Y:S02]  /*4b60*/  ISETP.LT.OR P5, PT, R3, 0x22, !P2 ;  /* 0x000000220300780c */ /* 0x000fe400057a1670 */
[----:B------:R-:W-:Y:S01]  /*4b70*/  @!P3 IMAD R71, R71, R89, RZ ;  /* 0x000000594747b224 */ /* 0x000fe200078e02ff */
[----:B------:R1:W-:Y:S01]  /*4b80*/  @!P0 STG.E.U8 desc[UR36][R6.64+0x18], R13 ;  /* 0x0000180d06008986 */ /* 0x0003e2000c101124 */
[----:B------:R-:W-:-:S03]  /*4b90*/  ISETP.LT.OR P0, PT, R3, 0x21, !P1 ;  /* 0x000000210300780c */ /* 0x000fc60004f01670 */
[----:B------:R-:W-:Y:S01]  /*4ba0*/  @!P3 STG.E.U8 desc[UR36][R6.64+0x19], R71 ;  /* 0x000019470600b986 */ /* 0x000fe2000c101124 */
[----:B------:R-:W-:Y:S01]  /*4bb0*/  ISETP.LT.OR P3, PT, R3, 0x22, !P1 ;  /* 0x000000220300780c */ /* 0x000fe20004f61670 */
[----:B---3--:R-:W-:-:S04]  /*4bc0*/  @!P4 IMAD R15, R72, R89, RZ ;  /* 0x00000059480fc224 */ /* 0x008fc800078e02ff */
        /* <DEDUP_REMOVED lines=32> */
[----:B------:R-:W-:-:S02]  /*4dd0*/  ISETP.GE.AND P0, PT, R102, 0x81, PT ;  /* 0x000000816600780c */ /* 0x000fc40003f06270 */
[C---:B------:R-:W-:Y:S01]  /*4de0*/  ISETP.LT.OR P5, PT, R3.reuse, 0x39, !P1 ;  /* 0x000000390300780c */ /* 0x040fe20004fa1670 */
[----:B------:R-:W-:Y:S01]  /*4df0*/  @!P3 STG.E.U8 desc[UR36][R6.64+0x31], R83 ;  /* 0x000031530600b986 */ /* 0x000fe2000c101124 */
[C---:B------:R-:W-:Y:S01]  /*4e00*/  ISETP.LT.OR P1, PT, R3.reuse, 0x3a, !P1 ;  /* 0x0000003a0300780c */ /* 0x040fe20004f21670 */
[----:B---3--:R-:W-:Y:S01]  /*4e10*/  @!P4 IMAD R15, R84, R89, RZ ;  /* 0x00000059540fc224 */ /* 0x008fe200078e02ff */
[----:B------:R-:W-:-:S03]  /*4e20*/  ISETP.LT.OR P3, PT, R3, 0x1, !P0 ;  /* 0x000000010300780c */ /* 0x000fc60004761670 */
[----:B------:R-:W-:Y:S01]  /*4e30*/  @!P2 IMAD R85, R85, R89, RZ ;  /* 0x000000595555a224 */ /* 0x000fe200078e02ff */
[----:B------:R-:W-:Y:S01]  /*4e40*/  @!P4 STG.E.U8 desc[UR36][R94.64+0x38], R15 ;  /* 0x0000380f5e00c986 */ /* 0x000fe2000c101124 */
[----:B------:R-:W-:-:S03]  /*4e50*/  ISETP.LT.OR P4, PT, R3, 0x2, !P0 ;  /* 0x000000020300780c */ /* 0x000fc60004781670 */
[----:B------:R-:W-:Y:S01]  /*4e60*/  @!P2 STG.E.U8 desc[UR36][R94.64+0x39], R85 ;  /* 0x000039555e00a986 */ /* 0x000fe2000c101124 */
[-C--:B0-----:R-:W-:Y:S01]  /*4e70*/  @!P5 IMAD R5, R86, R89.reuse, RZ ;  /* 0x000000595605d224 */ /* 0x081fe200078e02ff */
[----:B------:R-:W-:Y:S01]  /*4e80*/  ISETP.GE.AND P2, PT, R102, 0x89, PT ;  /* 0x000000896600780c */ /* 0x000fe20003f46270 */
[-C--:B------:R-:W-:Y:S02]  /*4e90*/  @!P1 IMAD R87, R87, R89.reuse, RZ ;  /* 0x0000005957579224 */ /* 0x080fe400078e02ff */
[----:B-1----:R-:W-:Y:S01]  /*4ea0*/  @!P3 IMAD R13, R24, R89, RZ ;  /* 0x00000059180db224 */ /* 0x002fe200078e02ff */
[----:B------:R0:W-:Y:S01]  /*4eb0*/  @!P5 STG.E.U8 desc[UR36][R6.64+0x38], R5 ;  /* 0x000038050600d986 */ /* 0x0001e2000c101124 */
[----:B------:R-:W-:-:S03]  /*4ec0*/  ISETP.LT.OR P5, PT, R3, 0x1, !P2 ;  /* 0x000000010300780c */ /* 0x000fc600057a1670 */
[----:B------:R-:W-:Y:S01]  /*4ed0*/  @!P4 IMAD R25, R25, R89, RZ ;  /* 0x000000591919c224 */ /* 0x000fe200078e02ff */
[----:B------:R-:W-:Y:S01]  /*4ee0*/  @!P1 STG.E.U8 desc[UR36][R6.64+0x39], R87 ;  /* 0x0000395706009986 */ /* 0x000fe2000c101124 */
[----:B------:R-:W-:-:S03]  /*4ef0*/  ISETP.LT.OR P1, PT, R3, 0x2, !P2 ;  /* 0x000000020300780c */ /* 0x000fc60005721670 */
[----:B------:R-:W-:Y:S01]  /*4f00*/  @!P3 STG.E.U8 desc[UR36][R8.64], R13 ;  /* 0x0000000d0800b986 */ /* 0x000fe2000c101124 */
[----:B------:R-:W-:-:S03]  /*4f10*/  ISETP.LT.OR P3, PT, R3, 0x9, !P0 ;  /* 0x000000090300780c */ /* 0x000fc60004761670 */
[----:B------:R-:W-:Y:S01]  /*4f20*/  @!P4 STG.E.U8 desc[UR36][R8.64+0x1], R25 ;  /* 0x000001190800c986 */ /* 0x000fe2000c101124 */
[----:B------:R-:W-:Y:S01]  /*4f30*/  ISETP.LT.OR P4, PT, R3, 0xa, !P0 ;  /* 0x0000000a0300780c */ /* 0x000fe20004781670 */
[----:B0-----:R-:W-:-:S04]  /*4f40*/  @!P5 IMAD R5, R26, R89, RZ ;  /* 0x000000591a05d224 */ /* 0x001fc800078e02ff */
[-C--:B------:R-:W-:Y:S01]  /*4f50*/  @!P1 IMAD R27, R27, R89.reuse, RZ ;  /* 0x000000591b1b9224 */ /* 0x080fe200078e02ff */
[----:B------:R0:W-:Y:S01]  /*4f60*/  @!P5 STG.E.U8 desc[UR36][R10.64], R5 ;  /* 0x000000050a00d986 */ /* 0x0001e2000c101124 */
[C---:B------:R-:W-:Y:S02]  /*4f70*/  ISETP.LT.OR P5, PT, R3.reuse, 0x9, !P2 ;  /* 0x000000090300780c */ /* 0x040fe400057a1670 */
[-C--:B------:R-:W-:Y:S01]  /*4f80*/  @!P3 IMAD R15, R28, R89.reuse, RZ ;  /* 0x000000591c0fb224 */ /* 0x080fe200078e02ff */
[----:B------:R-:W-:Y:S01]  /*4f90*/  @!P1 STG.E.U8 desc[UR36][R10.64+0x1], R27 ;  /* 0x0000011b0a009986 */ /* 0x000fe2000c101124 */
[----:B------:R-:W-:Y:S02]  /*4fa0*/  ISETP.LT.OR P1, PT, R3, 0xa, !P2 ;  /* 0x0000000a0300780c */ /* 0x000fe40005721670 */
[----:B------:R-:W-:Y:S01]  /*4fb0*/  @!P4 IMAD R29, R29, R89, RZ ;  /* 0x000000591d1dc224 */ /* 0x000fe200078e02ff */
        /* <DEDUP_REMOVED lines=40> */
[----:B-1----:R-:W-:-:S04]  /*5240*/  @!P5 IMAD R13, R42, R89, RZ ;  /* 0x000000592a0dd224 */ /* 0x002fc800078e02ff */
        /* <DEDUP_REMOVED lines=12> */
[----:B------:R-:W-:-:S04]  /*5310*/  @!P1 IMAD R7, R46, R89, RZ ;  /* 0x000000592e079224 */ /* 0x000fc800078e02ff */
[-C--:B------:R-:W-:Y:S01]  /*5320*/  @!P3 IMAD R47, R47, R89.reuse, RZ ;  /* 0x000000592f2fb224 */ /* 0x080fe200078e02ff */
[----:B------:R1:W-:Y:S01]  /*5330*/  @!P1 STG.E.U8 desc[UR36][R10.64+0x28], R7 ;  /* 0x000028070a009986 */ /* 0x0003e2000c101124 */
[----:B------:R-:W-:Y:S02]  /*5340*/  ISETP.LT.OR P1, PT, R3, 0x31, !P2 ;  /* 0x000000310300780c */ /* 0x000fe40005721670 */
[----:B------:R-:W-:Y:S01]  /*5350*/  @!P4 IMAD R49, R49, R89, RZ ;  /* 0x000000593131c224 */ /* 0x000fe200078e02ff */
[----:B------:R3:W-:Y:S01]  /*5360*/  @!P3 STG.E.U8 desc[UR36][R10.64+0x29], R47 ;  /* 0x0000292f0a00b986 */ /* 0x0007e2000c101124 */
[C---:B------:R-:W-:Y:S02]  /*5370*/  ISETP.LT.OR P3, PT, R3.reuse, 0x39, !P0 ;  /* 0x000000390300780c */ /* 0x040fe40004761670 */
[C---:B------:R-:W-:Y:S01]  /*5380*/  ISETP.LT.OR P0, PT, R3.reuse, 0x3a, !P0 ;  /* 0x0000003a0300780c */ /* 0x040fe20004701670 */
[----:B------:R3:W-:Y:S01]  /*5390*/  @!P4 STG.E.U8 desc[UR36][R8.64+0x31], R49 ;  /* 0x000031310800c986 */ /* 0x0007e2000c101124 */
[----:B------:R-:W-:-:S03]  /*53a0*/  ISETP.LT.OR P4, PT, R3, 0x32, !P2 ;  /* 0x000000320300780c */ /* 0x000fc60005781670 */
[----:B------:R3:W-:Y:S01]  /*53b0*/  @!P5 STG.E.U8 desc[UR36][R8.64+0x30], R13 ;  /* 0x0000300d0800d986 */ /* 0x0007e2000c101124 */
[C---:B------:R-:W-:Y:S02]  /*53c0*/  ISETP.LT.OR P5, PT, R3.reuse, 0x39, !P2 ;  /* 0x000000390300780c */ /* 0x040fe400057a1670 */
[----:B------:R-:W-:Y:S01]  /*53d0*/  ISETP.LT.OR P2, PT, R3, 0x3a, !P2 ;  /* 0x0000003a0300780c */ /* 0x000fe20005741670 */
[-C--:B------:R-:W-:Y:S02]  /*53e0*/  @!P1 IMAD R3, R50, R89.reuse, RZ ;  /* 0x0000005932039224 */ /* 0x080fe400078e02ff */
[-C--:B0-----:R-:W-:Y:S02]  /*53f0*/  @!P3 IMAD R5, R52, R89.reuse, RZ ;  /* 0x000000593405b224 */ /* 0x081fe400078e02ff */
[-C--:B------:R-:W-:Y:S01]  /*5400*/  @!P0 IMAD R53, R53, R89.reuse, RZ ;  /* 0x0000005935358224 */ /* 0x080fe200078e02ff */
[----:B------:R3:W-:Y:S01]  /*5410*/  @!P1 STG.E.U8 desc[UR36][R10.64+0x30], R3 ;  /* 0x000030030a009986 */ /* 0x0007e2000c101124 */
[----:B------:R-:W-:-:S04]  /*5420*/  @!P4 IMAD R51, R51, R89, RZ ;  /* 0x000000593333c224 */ /* 0x000fc800078e02ff */
[-C--:B-1----:R-:W-:Y:S01]  /*5430*/  @!P5 IMAD R7, R54, R89.reuse, RZ ;  /* 0x000000593607d224 */ /* 0x082fe200078e02ff */
[----:B------:R3:W-:Y:S01]  /*5440*/  @!P4 STG.E.U8 desc[UR36][R10.64+0x31], R51 ;  /* 0x000031330a00c986 */ /* 0x0007e2000c101124 */
[----:B------:R-:W-:-:S03]  /*5450*/  @!P2 IMAD R55, R55, R89, RZ ;  /* 0x000000593737a224 */ /* 0x000fc600078e02ff */
[----:B------:R3:W-:Y:S04]  /*5460*/  @!P3 STG.E.U8 desc[UR36][R8.64+0x38], R5 ;  /* 0x000038050800b986 */ /* 0x0007e8000c101124 */
[----:B------:R3:W-:Y:S04]  /*5470*/  @!P0 STG.E.U8 desc[UR36][R8.64+0x39], R53 ;  /* 0x0000393508008986 */ /* 0x0007e8000c101124 */
[----:B------:R3:W-:Y:S04]  /*5480*/  @!P5 STG.E.U8 desc[UR36][R10.64+0x38], R7 ;  /* 0x000038070a00d986 */ /* 0x0007e8000c101124 */
[----:B------:R3:W-:Y:S02]  /*5490*/  @!P2 STG.E.U8 desc[UR36][R10.64+0x39], R55 ;  /* 0x000039370a00a986 */ /* 0x0007e4000c101124 */
.L_x_165:
[----:B------:R-:W-:Y:S05]  /*54a0*/  BSYNC B0 ;  /* 0x0000000000007941 */ /* 0x000fea0003800000 */
.L_x_35:
[----:B------:R-:W-:Y:S01]  /*54b0*/  ULDC UR4, c[0x0][0xc] ;  /* 0x0000030000047ab9 */ /* 0x000fe20000000800 */
[----:B------:R-:W-:Y:S01]  /*54c0*/  ULDC UR5, c[0x0][0x10] ;  /* 0x0000040000057ab9 */ /* 0x000fe20000000800 */
[----:B---3--:R-:W3:Y:S01]  /*54d0*/  LDC R3, c[0x0][0x14] ;  /* 0x00000500ff037b82 */ /* 0x008ee20000000800 */
[----:B------:R-:W-:Y:S01]  /*54e0*/  UIMAD.WIDE.U32 UR4, UR4, UR5, URZ ;  /* 0x00000005040472a5 */ /* 0x000fe2000f8e003f */
[----:B------:R-:W-:Y:S02]  /*54f0*/  IMAD.MOV.U32 R93, RZ, RZ, -0x1 ;  /* 0xffffffffff5d7424 */ /* 0x000fe400078e00ff */
[----:B------:R-:W-:-:S03]  /*5500*/  IMAD.MOV.U32 R88, RZ, RZ, -0x1 ;  /* 0xffffffffff587424 */ /* 0x000fc600078e00ff */
[----:B---3--:R-:W-:-:S04]  /*5510*/  IMAD.WIDE.U32 R16, R3, UR4, R16 ;  /* 0x0000000403107c25 */ /* 0x008fc8000f8e0010 */
[----:B------:R-:W-:Y:S01]  /*5520*/  IMAD R3, R3, UR5, RZ ;  /* 0x0000000503037c24 */ /* 0x000fe2000f8e02ff */
[----:B------:R-:W-:Y:S02]  /*5530*/  ULDC.64 UR4, c[0x0][0x650] ;  /* 0x0001940000047ab9 */ /* 0x000fe40000000a00 */
[----:B------:R-:W-:Y:S01]  /*5540*/  ISETP.GE.U32.AND P0, PT, R16, UR4, PT ;  /* 0x0000000410007c0c */ /* 0x000fe2000bf06070 */
[--C-:B------:R-:W-:Y:S01]  /*5550*/  IMAD.IADD R17, R17, 0x1, R3.reuse ;  /* 0x0000000111117824 */ /* 0x100fe200078e0203 */
[----:B------:R-:W-:-:S04]  /*5560*/  PRMT R3, RZ, 0x7610, R3 ;  /* 0x00007610ff037816 */ /* 0x000fc80000000003 */
[----:B------:R-:W-:-:S13]  /*5570*/  ISETP.GE.U32.AND.EX P0, PT, R17, UR5, PT, P0 ;  /* 0x0000000511007c0c */ /* 0x000fda000bf06100 */
[----:B------:R-:W-:Y:S05]  /*5580*/  @P0 BRA `(.L_x_166) ;  /* 0x0000000400640947 */ /* 0x000fea0003800000 */
[----:B------:R-:W3:Y:S01]  /*5590*/  S2R R12, SR_CTAID.X ;  /* 0x00000000000c7919 */ /* 0x000ee20000002500 */
[----:B0-----:R-:W0:Y:S01]  /*55a0*/  LDC.64 R10, c[0x0][0x628] ;  /* 0x00018a00ff0a7b82 */ /* 0x001e220000000a00 */
[----:B------:R-:W-:Y:S01]  /*55b0*/  ULDC UR4, c[0x0][0x150] ;  /* 0x0000540000047ab9 */ /* 0x000fe20000000800 */
[----:B------:R-:W-:Y:S01]  /*55c0*/  IMAD.MOV.U32 R8, RZ, RZ, R16 ;  /* 0x000000ffff087224 */ /* 0x000fe200078e0010 */
[----:B------:R-:W0:Y:S01]  /*55d0*/  S2R R24, SR_CTAID.Y ;  /* 0x0000000000187919 */ /* 0x000e220000002600 */
[----:B------:R-:W-:-:S04]  /*55e0*/  IMAD.MOV.U32 R9, RZ, RZ, R17 ;  /* 0x000000ffff097224 */ /* 0x000fc800078e0011 */
[----:B------:R-:W1:Y:S08]  /*55f0*/  LDC R21, c[0x0][0x144] ;  /* 0x00005100ff157b82 */ /* 0x000e700000000800 */
[----:B------:R-:W1:Y:S08]  /*5600*/  LDC R0, c[0x0][0x630] ;  /* 0x00018c00ff007b82 */ /* 0x000e700000000800 */
[----:B------:R-:W1:Y:S01]  /*5610*/  LDC.64 R14, c[0x0][0x620] ;  /* 0x00018800ff0e7b82 */ /* 0x000e620000000a00 */
[----:B0-----:R-:W-:-:S04]  /*5620*/  ISETP.NE.U32.AND P0, PT, R10, RZ, PT ;  /* 0x000000ff0a00720c */ /* 0x001fc80003f05070 */
[----:B------:R-:W-:Y:S02]  /*5630*/  ISETP.NE.AND.EX P0, PT, R11, RZ, PT, P0 ;  /* 0x000000ff0b00720c */ /* 0x000fe40003f05300 */
[----:B---3--:R-:W-:-:S05]  /*5640*/  I2FP.F32.U32 R3, R12 ;  /* 0x0000000c00037245 */ /* 0x008fca0000201000 */
[----:B------:R-:W-:-:S04]  /*5650*/  FMUL R3, R3, UR4 ;  /* 0x0000000403037c20 */ /* 0x000fc80008400000 */
[----:B------:R0:W3:Y:S02]  /*5660*/  F2I.U32.TRUNC.NTZ R20, R3 ;  /* 0x0000000300147305 */ /* 0x0000e4000020f000 */
[----:B------:R-:W-:Y:S05]  /*5670*/  @!P0 BRA `(.L_x_167) ;  /* 0x0000000000288947 */ /* 0x000fea0003800000 */
[----:B0-----:R-:W0:Y:S02]  /*5680*/  LDC R3, c[0x0][0x634] ;  /* 0x00018d00ff037b82 */ /* 0x001e240000000800 */
        /* <DEDUP_REMOVED lines=9> */
.L_x_167:
[----:B------:R-:W2:Y:S01]  /*5720*/  LDC.64 R28, c[0x0][0x640] ;  /* 0x00019000ff1c7b82 */ /* 0x000ea20000000a00 */
[-CC-:B-1----:R-:W-:Y:S01]  /*5730*/  SHF.R.U64 R88, R8, R0.reuse, R9.reuse ;  /* 0x0000000008587219 */ /* 0x182fe20000001209 */
[----:B---3--:R-:W-:Y:S01]  /*5740*/  IMAD.MOV R20, RZ, RZ, -R20 ;  /* 0x000000ffff147224 */ /* 0x008fe200078e0a14 */
[----:B------:R-:W-:Y:S01]  /*5750*/  SHF.R.U32.HI R0, RZ, R0, R9 ;  /* 0x00000000ff007219 */ /* 0x000fe20000011609 */
[----:B------:R-:W-:Y:S01]  /*5760*/  ULDC UR4, c[0x0][0x154] ;  /* 0x0000550000047ab9 */ /* 0x000fe20000000800 */
[----:B0-----:R-:W-:Y:S01]  /*5770*/  IADD3 R3, P0, RZ, -R88, RZ ;  /* 0x80000058ff037210 */ /* 0x001fe20007f1e0ff */
[----:B------:R-:W-:Y:S02]  /*5780*/  IMAD R21, R21, R20, R12 ;  /* 0x0000001415157224 */ /* 0x000fe400078e020c */
[----:B------:R-:W0:Y:S01]  /*5790*/  LDC R6, c[0x0][0x618] ;  /* 0x00018600ff067b82 */ /* 0x000e220000000800 */
[----:B------:R-:W-:Y:S02]  /*57a0*/  IMAD.MOV.U32 R7, RZ, RZ, 0x1 ;  /* 0x00000001ff077424 */ /* 0x000fe400078e00ff */
[----:B------:R-:W-:-:S04]  /*57b0*/  IMAD.X R5, RZ, RZ, ~R0, P0 ;  /* 0x000000ffff057224 */ /* 0x000fc800000e0e00 */
[-C--:B------:R-:W-:Y:S01]  /*57c0*/  IMAD R0, R5, R14.reuse, RZ ;  /* 0x0000000e05007224 */ /* 0x080fe200078e02ff */
[----:B------:R-:W1:Y:S01]  /*57d0*/  LDC R8, c[0x0][0x608] ;  /* 0x00018200ff087b82 */ /* 0x000e620000000800 */
[----:B------:R-:W-:-:S04]  /*57e0*/  IMAD.WIDE.U32 R4, R3, R14, R16 ;  /* 0x0000000e03047225 */ /* 0x000fc800078e0010 */
[----:B------:R-:W-:Y:S01]  /*57f0*/  IMAD R3, R3, R15, R0 ;  /* 0x0000000f03037224 */ /* 0x000fe200078e0200 */
[----:B------:R-:W-:Y:S02]  /*5800*/  I2FP.F32.U32 R0, R24 ;  /* 0x0000001800007245 */ /* 0x000fe40000201000 */
[----:B------:R-:W3:Y:S01]  /*5810*/  LDC R26, c[0x0][0x658] ;  /* 0x00019600ff1a7b82 */ /* 0x000ee20000000800 */
[----:B------:R-:W-:Y:S01]  /*5820*/  IMAD.IADD R3, R5, 0x1, R3 ;  /* 0x0000000105037824 */ /* 0x000fe200078e0203 */
[----:B--2---:R-:W-:Y:S01]  /*5830*/  ISETP.NE.U32.AND P0, PT, R28, RZ, PT ;  /* 0x000000ff1c00720c */ /* 0x004fe20003f05070 */
[----:B------:R-:W-:Y:S01]  /*5840*/  FMUL R0, R0, UR4 ;  /* 0x0000000400007c20 */ /* 0x000fe20008400000 */
[----:B------:R-:W-:Y:S02]  /*5850*/  IMAD.MOV.U32 R5, RZ, RZ, -0x1 ;  /* 0xffffffffff057424 */ /* 0x000fe400078e00ff */
[----:B------:R-:W-:Y:S01]  /*5860*/  ISETP.NE.AND.EX P0, PT, R29, RZ, PT, P0 ;  /* 0x000000ff1d00720c */ /* 0x000fe20003f05300 */
[----:B------:R2:W2:Y:S01]  /*5870*/  F2I.U32.TRUNC.NTZ R13, R0 ;  /* 0x00000000000d7305 */ /* 0x0004a2000020f000 */
[----:B------:R-:W2:Y:S01]  /*5880*/  LDC R15, c[0x0][0x148] ;  /* 0x00005200ff0f7b82 */ /* 0x000ea20000000800 */
[----:B0-----:R-:W-:-:S02]  /*5890*/  SHF.R.U64 R12, R4, R6, R3 ;  /* 0x00000006040c7219 */ /* 0x001fc40000001203 */
[----:B------:R-:W-:-:S05]  /*58a0*/  SHF.R.U32.HI R3, RZ, R6, R3 ;  /* 0x00000006ff037219 */ /* 0x000fca0000011603 */
[----:B------:R-:W0:Y:S01]  /*58b0*/  LDC R20, c[0x0][0x600] ;  /* 0x00018000ff147b82 */ /* 0x000e220000000800 */
[-CC-:B-1----:R-:W-:Y:S02]  /*58c0*/  SHF.R.U64 R10, R12, R8.reuse, R3.reuse ;  /* 0x000000080c0a7219 */ /* 0x182fe40000001203 */
[----:B------:R-:W-:-:S05]  /*58d0*/  SHF.R.U32.HI R3, RZ, R8, R3 ;  /* 0x00000008ff037219 */ /* 0x000fca0000011603 */
[----:B------:R-:W1:Y:S01]  /*58e0*/  LDC R27, c[0x0][0x648] ;  /* 0x00019200ff1b7b82 */ /* 0x000e620000000800 */
[-C--:B---3--:R-:W-:Y:S02]  /*58f0*/  SHF.L.U32 R4, R5, R26.reuse, RZ ;  /* 0x0000001a05047219 */ /* 0x088fe400000006ff */
[-CC-:B------:R-:W-:Y:S02]  /*5900*/  SHF.R.U64 R14, R10, R26.reuse, R3.reuse ;  /* 0x0000001a0a0e7219 */ /* 0x180fe40000001203 */
[----:B------:R-:W-:Y:S02]  /*5910*/  SHF.R.U32.HI R5, RZ, R26, R3 ;  /* 0x0000001aff057219 */ /* 0x000fe40000011603 */
[----:B------:R-:W-:Y:S01]  /*5920*/  LOP3.LUT R25, RZ, R4, RZ, 0x33, !PT ;  /* 0x00000004ff197212 */ /* 0x000fe200078e33ff */
[----:B------:R-:W3:Y:S01]  /*5930*/  LDC R30, c[0x0][0x638] ;  /* 0x00018e00ff1e7b82 */ /* 0x000ee20000000800 */
[----:B------:R-:W-:Y:S01]  /*5940*/  SHF.L.U32 R26, R7, R26, RZ ;  /* 0x0000001a071a7219 */ /* 0x000fe200000006ff */
[----:B------:R-:W-:-:S06]  /*5950*/  IMAD.MOV.U32 R4, RZ, RZ, R14 ;  /* 0x000000ffff047224 */ /* 0x000fcc00078e000e */
[----:B------:R-:W0:Y:S01]  /*5960*/  LDC R31, c[0x0][0x610] ;  /* 0x00018400ff1f7b82 */ /* 0x000e220000000800 */
        /* <DEDUP_REMOVED lines=11> */
.L_x_168:
[----:B------:R-:W-:Y:S01]  /*5a20*/  ISETP.NE.AND P0, PT, R2, 0x1, PT ;  /* 0x000000010200780c */ /* 0x000fe20003f05270 */
[----:B0-----:R-:W-:Y:S01]  /*5a30*/  VIADD R7, R20, 0xffffffff ;  /* 0xffffffff14077836 */ /* 0x001fe20000000000 */
[----:B-12---:R-:W-:Y:S01]  /*5a40*/  SHF.R.U64 R0, R4, R27, R5 ;  /* 0x0000001b04007219 */ /* 0x006fe20000001205 */
[----:B------:R-:W-:Y:S01]  /*5a50*/  IMAD.MOV R13, RZ, RZ, -R13 ;  /* 0x000000ffff0d7224 */ /* 0x000fe200078e0a0d */
[----:B------:R-:W-:Y:S01]  /*5a60*/  LOP3.LUT R5, R10, R25, RZ, 0xc0, !PT ;  /* 0x000000190a057212 */ /* 0x000fe200078ec0ff */
[----:B------:R-:W-:Y:S01]  /*5a70*/  IMAD.MOV.U32 R4, RZ, RZ, 0x1 ;  /* 0x00000001ff047424 */ /* 0x000fe200078e00ff */
[----:B------:R-:W-:Y:S01]  /*5a80*/  LOP3.LUT R12, R12, R7, RZ, 0xc0, !PT ;  /* 0x000000070c0c7212 */ /* 0x000fe200078ec0ff */
[----:B------:R-:W-:Y:S02]  /*5a90*/  IMAD.MOV R3, RZ, RZ, -R0 ;  /* 0x000000ffff037224 */ /* 0x000fe400078e0a00 */
[----:B------:R-:W-:Y:S02]  /*5aa0*/  IMAD R0, R26, R0, R5 ;  /* 0x000000001a007224 */ /* 0x000fe400078e0205 */
[----:B---3--:R-:W-:-:S02]  /*5ab0*/  IMAD R3, R3, R30, R14 ;  /* 0x0000001e03037224 */ /* 0x008fc400078e020e */
[----:B------:R-:W-:Y:S02]  /*5ac0*/  @P0 IMAD R21, R15, R13, R24 ;  /* 0x0000000d0f150224 */ /* 0x000fe400078e0218 */
[----:B------:R-:W-:Y:S01]  /*5ad0*/  IMAD R5, R3, R20, R12 ;  /* 0x0000001403057224 */ /* 0x000fe200078e020c */
[----:B------:R-:W-:Y:S01]  /*5ae0*/  PRMT R3, R4, 0x7610, R3 ;  /* 0x0000761004037816 */ /* 0x000fe20000000003 */
[----:B------:R-:W-:-:S05]  /*5af0*/  IMAD R0, R0, R31, R21 ;  /* 0x0000001f00007224 */ /* 0x000fca00078e0215 */
[----:B------:R-:W-:Y:S02]  /*5b00*/  SEL R93, R5, R0, !P0 ;  /* 0x00000000055d7207 */ /* 0x000fe40004000000 */
[----:B------:R-:W-:-:S07]  /*5b10*/  SEL R0, R0, R5, !P0 ;  /* 0x0000000500007207 */ /* 0x000fce0004000000 */
.L_x_166:
[----:B------:R-:W-:Y:S01]  /*5b20*/  LOP3.LUT P0, RZ, R3, 0xff, RZ, 0xc0, !PT ;  /* 0x000000ff03ff7812 */ /* 0x000fe2000780c0ff */
[----:B------:R-:W-:-:S12]  /*5b30*/  IMAD.MOV.U32 R92, RZ, RZ, R0 ;  /* 0x000000ffff5c7224 */ /* 0x000fd800078e0000 */
[----:B------:R-:W-:Y:S05]  /*5b40*/  @P0 BRA `(.L_x_169) ;  /* 0xffffffb800480947 */ /* 0x000fea000383ffff */
[----:B------:R-:W-:Y:S05]  /*5b50*/  EXIT ;  /* 0x000000000000794d */ /* 0x000fea0003800000 */
.L_x_8:
        /* <DEDUP_REMOVED lines=26> */
.L_x_171:
[----:B------:R-:W0:Y:S01]  /*5d00*/  LDC.64 R28, c[0x0][0x640] ;  /* 0x00019000ff1c7b82 */ /* 0x000e220000000a00 */
[-CC-:B------:R-:W-:Y:S01]  /*5d10*/  SHF.R.U64 R22, R12, R6.reuse, R13.reuse ;  /* 0x000000060c167219 */ /* 0x180fe2000000120d */
[----:B------:R-:W-:Y:S01]  /*5d20*/  IMAD.MOV.U32 R30, RZ, RZ, 0x1 ;  /* 0x00000001ff1e7424 */ /* 0x000fe200078e00ff */
[----:B------:R-:W-:Y:S02]  /*5d30*/  SHF.R.U32.HI R6, RZ, R6, R13 ;  /* 0x00000006ff067219 */ /* 0x000fe4000001160d */
        /* <DEDUP_REMOVED lines=8> */
[----:B------:R-:W-:Y:S01]  /*5dc0*/  IMAD.IADD R9, R9, 0x1, R11 ;  /* 0x0000000109097824 */ /* 0x000fe200078e020b */
[----:B0-----:R-:W-:-:S04]  /*5dd0*/  ISETP.NE.U32.AND P0, PT, R28, RZ, PT ;  /* 0x000000ff1c00720c */ /* 0x001fc80003f05070 */
[----:B------:R-:W-:Y:S02]  /*5de0*/  ISETP.NE.AND.EX P0, PT, R29, RZ, PT, P0 ;  /* 0x000000ff1d00720c */ /* 0x000fe40003f05300 */
[----:B------:R-:W0:Y:S01]  /*5df0*/  LDC R20, c[0x0][0x600] ;  /* 0x00018000ff147b82 */ /* 0x000e220000000800 */
[-CC-:B-1----:R-:W-:Y:S01]  /*5e00*/  SHF.R.U64 R14, R8, R10.reuse, R9.reuse ;  /* 0x0000000a080e7219 */ /* 0x182fe20000001209 */
[----:B------:R-:W-:Y:S01]  /*5e10*/  IMAD.MOV.U32 R8, RZ, RZ, -0x1 ;  /* 0xffffffffff087424 */ /* 0x000fe200078e00ff */
[----:B------:R-:W-:-:S05]  /*5e20*/  SHF.R.U32.HI R9, RZ, R10, R9 ;  /* 0x0000000aff097219 */ /* 0x000fca0000011609 */
[----:B------:R-:W1:Y:S01]  /*5e30*/  LDC R26, c[0x0][0x648] ;  /* 0x00019200ff1a7b82 */ /* 0x000e620000000800 */
[-CC-:B--2---:R-:W-:Y:S02]  /*5e40*/  SHF.R.U64 R21, R14, R12.reuse, R9.reuse ;  /* 0x0000000c0e157219 */ /* 0x184fe40000001209 */
[----:B------:R-:W-:-:S05]  /*5e50*/  SHF.R.U32.HI R6, RZ, R12, R9 ;  /* 0x0000000cff067219 */ /* 0x000fca0000011609 */
[----:B------:R-:W2:Y:S01]  /*5e60*/  LDC R27, c[0x0][0x638] ;  /* 0x00018e00ff1b7b82 */ /* 0x000ea20000000800 */
[-C--:B---3--:R-:W-:Y:S02]  /*5e70*/  SHF.L.U32 R8, R8, R25.reuse, RZ ;  /* 0x0000001908087219 */ /* 0x088fe400000006ff */
[-CC-:B------:R-:W-:Y:S02]  /*5e80*/  SHF.R.U64 R23, R21, R25.reuse, R6.reuse ;  /* 0x0000001915177219 */ /* 0x180fe40000001206 */
[----:B------:R-:W-:Y:S02]  /*5e90*/  LOP3.LUT R32, RZ, R8, RZ, 0x33, !PT ;  /* 0x00000008ff207212 */ /* 0x000fe400078e33ff */
[----:B------:R-:W-:Y:S01]  /*5ea0*/  SHF.R.U32.HI R9, RZ, R25, R6 ;  /* 0x00000019ff097219 */ /* 0x000fe20000011606 */
[----:B------:R-:W3:Y:S01]  /*5eb0*/  LDC R31, c[0x0][0x610] ;  /* 0x00018400ff1f7b82 */ /* 0x000ee20000000800 */
[----:B------:R-:W-:Y:S01]  /*5ec0*/  IMAD.MOV.U32 R8, RZ, RZ, R23 ;  /* 0x000000ffff087224 */ /* 0x000fe200078e0017 */
[----:B------:R-:W-:Y:S06]  /*5ed0*/  @!P0 BRA `(.L_x_172) ;  /* 0x0000000000288947 */ /* 0x000fec0003800000 */
        /* <DEDUP_REMOVED lines=10> */
.L_x_172:
[----:B------:R-:W-:Y:S02]  /*5f80*/  ISETP.NE.AND P0, PT, R2, 0x1, PT ;  /* 0x000000010200780c */ /* 0x000fe40003f05270 */
[----:B-1----:R-:W-:Y:S01]  /*5f90*/  SHF.R.U64 R6, R8, R26, R9 ;  /* 0x0000001a08067219 */ /* 0x002fe20000001209 */
[----:B0-----:R-:W-:Y:S01]  /*5fa0*/  VIADD R9, R20, 0xffffffff ;  /* 0xffffffff14097836 */ /* 0x001fe20000000000 */
[----:B------:R-:W-:Y:S02]  /*5fb0*/  SHF.L.U32 R30, R30, R25, RZ ;  /* 0x000000191e1e7219 */ /* 0x000fe400000006ff */
[----:B------:R-:W-:Y:S01]  /*5fc0*/  LOP3.LUT R5, R21, R32, RZ, 0xc0, !PT ;  /* 0x0000002015057212 */ /* 0x000fe200078ec0ff */
[----:B------:R-:W-:-:S04]  /*5fd0*/  IMAD.MOV R8, RZ, RZ, -R6 ;  /* 0x000000ffff087224 */ /* 0x000fc800078e0a06 */
[----:B------:R-:W-:Y:S01]  /*5fe0*/  IMAD R6, R30, R6, R5 ;  /* 0x000000061e067224 */ /* 0x000fe200078e0205 */
[----:B------:R-:W-:Y:S01]  /*5ff0*/  LOP3.LUT R5, R14, R9, RZ, 0xc0, !PT ;  /* 0x000000090e057212 */ /* 0x000fe200078ec0ff */
[----:B------:R-:W-:Y:S02]  /*6000*/  @P0 IMAD R3, R7, R24, R4 ;  /* 0x0000001807030224 */ /* 0x000fe400078e0204 */
[----:B--2---:R-:W-:Y:S02]  /*6010*/  IMAD R4, R8, R27, R23 ;  /* 0x0000001b08047224 */ /* 0x004fe400078e0217 */
[----:B---3--:R-:W-:Y:S02]  /*6020*/  IMAD R3, R6, R31, R3 ;  /* 0x0000001f06037224 */ /* 0x008fe400078e0203 */
[----:B------:R-:W-:Y:S02]  /*6030*/  IMAD R4, R4, R20, R5 ;  /* 0x0000001404047224 */ /* 0x000fe400078e0205 */
[----:B------:R-:W-:-:S02]  /*6040*/  IMAD.MOV.U32 R8, RZ, RZ, 0x1 ;  /* 0x00000001ff087424 */ /* 0x000fc400078e00ff */
[----:B------:R-:W-:Y:S01]  /*6050*/  IMAD.MOV.U32 R6, RZ, RZ, R22 ;  /* 0x000000ffff067224 */ /* 0x000fe200078e0016 */
[----:B------:R-:W-:Y:S02]  /*6060*/  SEL R20, R4, R3, !P0 ;  /* 0x0000000304147207 */ /* 0x000fe40004000000 */
[----:B------:R-:W-:-:S07]  /*6070*/  SEL R21, R3, R4, !P0 ;  /* 0x0000000403157207 */ /* 0x000fce0004000000 */
.L_x_170:
[----:B------:R-:W-:-:S08]  /*6080*/  NOP ;  /* 0x0000000000007918 */ /* 0x000fd00000000000 */
[----:B------:R-:W0:-:S00]  /*6090*/  USETMAXREG.DEALLOC.CTAPOOL 0x28 ;  /* 0x00000028000079c8 */ /* 0x000e0000080e0500 */
[----:B0-----:R-:W-:-:S13]  /*60a0*/  ISETP.NE.AND P0, PT, R0, RZ, PT ;  /* 0x000000ff0000720c */ /* 0x001fda0003f05270 */
[----:B------:R-:W-:Y:S05]  /*60b0*/  @P0 EXIT ;  /* 0x000000000000094d */ /* 0x000fea0003800000 */
[----:B------:R-:W-:Y:S01]  /*60c0*/  LOP3.LUT P0, RZ, R8, 0xff, RZ, 0xc0, !PT ;  /* 0x000000ff08ff7812 */ /* 0x000fe2000780c0ff */
[----:B------:R-:W-:Y:S02]  /*60d0*/  IMAD.MOV.U32 R0, RZ, RZ, 0x1 ;  /* 0x00000001ff007424 */ /* 0x000fe400078e00ff */
[----:B------:R-:W-:-:S10]  /*60e0*/  IMAD.MOV.U32 R3, RZ, RZ, RZ ;  /* 0x000000ffff037224 */ /* 0x000fd400078e00ff */
[----:B------:R-:W-:Y:S05]  /*60f0*/  @!P0 BRA `(.L_x_173) ;  /* 0x0000000c00488947 */ /* 0x000fea0003800000 */
[----:B------:R-:W0:Y:S01]  /*6100*/  LDC R0, c[0x0][0x28c] ;  /* 0x0000a300ff007b82 */ /* 0x000e220000000800 */
[----:B------:R-:W1:Y:S01]  /*6110*/  S2R R11, SR_CgaCtaId ;  /* 0x00000000000b7919 */ /* 0x000e620000008800 */
[----:B------:R-:W-:Y:S01]  /*6120*/  ULDC UR5, c[0x0][0x658] ;  /* 0x0001960000057ab9 */ /* 0x000fe20000000800 */
[----:B------:R-:W-:Y:S01]  /*6130*/  UMOV UR7, 0xffffffff ;  /* 0xffffffff00077882 */ /* 0x000fe20000000000 */
[----:B------:R-:W-:Y:S01]  /*6140*/  ULDC UR6, c[0x0][0xc] ;  /* 0x0000030000067ab9 */ /* 0x000fe20000000800 */
[----:B------:R-:W-:Y:S01]  /*6150*/  USHF.L.U32 UR8, UR7, UR5, URZ ;  /* 0x0000000507087299 */ /* 0x000fe2000800063f */
[----:B------:R-:W-:Y:S01]  /*6160*/  BSSY B0, `(.L_x_173) ;  /* 0x00000cb000007945 */ /* 0x000fe20003800000 */
[----:B------:R-:W-:Y:S01]  /*6170*/  UMOV UR9, 0x1 ;  /* 0x0000000100097882 */ /* 0x000fe20000000000 */
[----:B------:R-:W-:Y:S01]  /*6180*/  ULDC UR7, c[0x0][0x10] ;  /* 0x0000040000077ab9 */ /* 0x000fe20000000800 */
[----:B------:R-:W-:Y:S01]  /*6190*/  USHF.L.U32 UR18, UR9, UR5, URZ ;  /* 0x0000000509127299 */ /* 0x000fe2000800063f */
[----:B------:R-:W-:Y:S01]  /*61a0*/  IMAD.MOV.U32 R9, RZ, RZ, 0x1 ;  /* 0x00000001ff097424 */ /* 0x000fe200078e00ff */
[----:B------:R-:W-:Y:S01]  /*61b0*/  UIMAD.WIDE.U32 UR6, UR6, UR7, URZ ;  /* 0x00000007060672a5 */ /* 0x000fe2000f8e003f */
[----:B------:R-:W-:Y:S01]  /*61c0*/  LOP3.LUT R8, R19, 0x2, RZ, 0xfc, !PT ;  /* 0x0000000213087812 */ /* 0x000fe200078efcff */
[----:B------:R-:W-:Y:S01]  /*61d0*/  ULDC UR5, c[0x0][0x14] ;  /* 0x0000050000057ab9 */ /* 0x000fe20000000800 */
[----:B------:R-:W-:Y:S01]  /*61e0*/  ULDC UR4, c[0x0][0x600] ;  /* 0x0001800000047ab9 */ /* 0x000fe20000000800 */
[----:B------:R-:W-:-:S02]  /*61f0*/  UIMAD.WIDE.U32 UR22, UR6, UR5, URZ ;  /* 0x00000005061672a5 */ /* 0x000fc4000f8e003f */
[----:B------:R-:W-:Y:S02]  /*6200*/  UIMAD UR13, UR7, UR5, URZ ;  /* 0x00000005070d72a4 */ /* 0x000fe4000f8e023f */
[----:B------:R-:W-:Y:S02]  /*6210*/  UIADD3 UR4, UR4, -0x1, URZ ;  /* 0xffffffff04047890 */ /* 0x000fe4000fffe03f */
[----:B------:R-:W-:Y:S02]  /*6220*/  ULOP3.LUT UR17, URZ, UR8, URZ, 0x33, !UPT ;  /* 0x000000083f117292 */ /* 0x000fe4000f8e333f */
[----:B------:R-:W-:Y:S01]  /*6230*/  UIADD3 UR13, UR23, UR13, URZ ;  /* 0x0000000d170d7290 */ /* 0x000fe2000fffe03f */
[----:B0-----:R-:W-:Y:S01]  /*6240*/  VIADD R0, R0, 0x1f ;  /* 0x0000001f00007836 */ /* 0x001fe20000000000 */
[----:B------:R-:W-:-:S04]  /*6250*/  ULDC.64 UR24, c[0x0][0x198] ;  /* 0x0000660000187ab9 */ /* 0x000fc80000000a00 */
[----:B------:R-:W-:Y:S01]  /*6260*/  SHF.R.S32.HI R3, RZ, 0x1f, R0 ;  /* 0x0000001fff037819 */ /* 0x000fe20000011400 */
[----:B-1----:R-:W-:-:S03]  /*6270*/  IMAD.SHL.U32 R4, R11, 0x200, RZ ;  /* 0x000002000b047824 */ /* 0x002fc600078e00ff */
[----:B------:R-:W-:Y:S01]  /*6280*/  LEA.HI R10, R3, R0, RZ, 0x5 ;  /* 0x00000000030a7211 */ /* 0x000fe200078f28ff */
[----:B------:R-:W-:Y:S02]  /*6290*/  IMAD.SHL.U32 R11, R11, 0x10, RZ ;  /* 0x000000100b0b7824 */ /* 0x000fe400078e00ff */
[----:B------:R-:W-:Y:S01]  /*62a0*/  IMAD.MOV.U32 R0, RZ, RZ, 0x1 ;  /* 0x00000001ff007424 */ /* 0x000fe200078e00ff */
[----:B------:R-:W-:Y:S01]  /*62b0*/  LOP3.LUT R4, R4, 0x600, RZ, 0xc0, !PT ;  /* 0x0000060004047812 */ /* 0x000fe200078ec0ff */
[----:B------:R-:W-:Y:S01]  /*62c0*/  IMAD.MOV.U32 R3, RZ, RZ, RZ ;  /* 0x000000ffff037224 */ /* 0x000fe200078e00ff */
[----:B------:R-:W-:Y:S02]  /*62d0*/  SHF.R.S32.HI R10, RZ, 0x5, R10 ;  /* 0x00000005ff0a7819 */ /* 0x000fe4000001140a */
[----:B------:R-:W-:Y:S01]  /*62e0*/  LOP3.LUT R11, R11, 0x30, RZ, 0xc0, !PT ;  /* 0x000000300b0b7812 */ /* 0x000fe200078ec0ff */
[----:B------:R-:W-:Y:S02]  /*62f0*/  VIADD R12, R4, 0x2c280 ;  /* 0x0002c280040c7836 */ /* 0x000fe40000000000 */
[----:B------:R-:W-:-:S07]  /*6300*/  VIADD R13, R10, 0x1 ;  /* 0x000000010a0d7836 */ /* 0x000fce0000000000 */
.L_x_184:
[----:B------:R-:W-:-:S03]  /*6310*/  UMOV UR5, 0xffffffff ;  /* 0xffffffff00057882 */ /* 0x000fc60000000000 */
[----:B------:R-:W-:Y:S05]  /*6320*/  BRA.DIV UR5, `(.L_x_174) ;  /* 0x0000001a052c7947 */ /* 0x000fea000b800000 */
[----:B------:R-:W-:-:S13]  /*6330*/  ELECT P6, URZ, PT ;  /* 0x00000000003f782f */ /* 0x000fda00038c0000 */
.L_x_213:
[----:B------:R-:W0:Y:S01]  /*6340*/  LDC R4, c[0x0][0x28c] ;  /* 0x0000a300ff047b82 */ /* 0x000e220000000800 */
[----:B------:R-:W-:Y:S01]  /*6350*/  BSSY B1, `(.L_x_175) ;  /* 0x0000038000017945 */ /* 0x000fe20003800000 */
[----:B0-----:R-:W-:-:S13]  /*6360*/  ISETP.LT.OR P6, PT, R4, 0x1, !P6 ;  /* 0x000000010400780c */ /* 0x001fda00077c1670 */
[----:B------:R-:W-:Y:S05]  /*6370*/  @P6 BRA `(.L_x_176) ;  /* 0x0000000000d46947 */ /* 0x000fea0003800000 */
[----:B------:R-:W-:Y:S02]  /*6380*/  IMAD.SHL.U32 R21, R21, 0x100, RZ ;  /* 0x0000010015157824 */ /* 0x000fe400078e00ff */
[----:B------:R-:W-:Y:S02]  /*6390*/  IMAD R20, R20, 0x40, R11 ;  /* 0x0000004014147824 */ /* 0x000fe400078e020b */
[----:B------:R-:W-:Y:S02]  /*63a0*/  IMAD.MOV.U32 R24, RZ, RZ, RZ ;  /* 0x000000ffff187224 */ /* 0x000fe400078e00ff */
[----:B------:R-:W-:Y:S02]  /*63b0*/  IMAD.MOV.U32 R4, RZ, RZ, R13 ;  /* 0x000000ffff047224 */ /* 0x000fe400078e000d */
[----:B------:R-:W-:Y:S02]  /*63c0*/  IMAD.MOV.U32 R5, RZ, RZ, R0 ;  /* 0x000000ffff057224 */ /* 0x000fe400078e0000 */
[----:B------:R-:W-:-:S07]  /*63d0*/  IMAD.MOV.U32 R7, RZ, RZ, R3 ;  /* 0x000000ffff077224 */ /* 0x000fce00078e0003 */
.L_x_179:
[----:B------:R-:W0:Y:S01]  /*63e0*/  S2R R15, SR_CgaCtaId ;  /* 0x00000000000f7919 */ /* 0x000e220000008800 */
[----:B------:R-:W-:Y:S02]  /*63f0*/  MOV R14, 0x400 ;  /* 0x00000400000e7802 */ /* 0x000fe40000000f00 */
[----:B------:R-:W-:Y:S02]  /*6400*/  LOP3.LUT P1, RZ, R18, 0x7f, RZ, 0xc0, !PT ;  /* 0x0000007f12ff7812 */ /* 0x000fe4000782c0ff */
[----:B0-----:R-:W-:Y:S02]  /*6410*/  LEA R22, R15, R14, 0x18 ;  /* 0x0000000e0f167211 */ /* 0x001fe400078ec0ff */
[----:B------:R-:W-:-:S09]  /*6420*/  SHF.L.U32 R14, R5, 0x1f, RZ ;  /* 0x0000001f050e7819 */ /* 0x000fd200000006ff */
[----:B------:R-:W0:Y:S01]  /*6430*/  @!P1 LDC R15, c[0x0][0x500] ;  /* 0x00014000ff0f9b82 */ /* 0x000e220000000800 */
[----:B------:R-:W-:-:S04]  /*6440*/  IMAD R23, R7, 0x8, R22 ;  /* 0x0000000807177824 */ /* 0x000fc800078e0216 */
[----:B------:R-:W1:Y:S02]  /*6450*/  SYNCS.PHASECHK.TRANS64.TRYWAIT P0, [R23+URZ+0xb0], R14 ;  /* 0x0000b00e170075a7 */ /* 0x000e64000800017f */
[----:B-1----:R-:W-:Y:S05]  /*6460*/  @!P0 BRA `(.L_x_177) ;  /* 0x0000001400fc8947 */ /* 0x002fea0003800000 */
.L_x_214:
[----:B-1----:R-:W-:Y:S01]  /*6470*/  PRMT R14, R8, 0x9910, RZ ;  /* 0x00009910080e7816 */ /* 0x002fe200000000ff */
[----:B0-----:R0:W-:Y:S03]  /*6480*/  @!P1 SYNCS.ARRIVE.TRANS64 RZ, [R23+URZ], R15 ;  /* 0x0000000f17ff99a7 */ /* 0x0011e6000800003f */
[----:B------:R-:W-:-:S13]  /*6490*/  ISETP.NE.AND P0, PT, R14, 0x2, PT ;  /* 0x000000020e00780c */ /* 0x000fda0003f05270 */
[----:B0-----:R-:W-:Y:S05]  /*64a0*/  @P0 BRA `(.L_x_178) ;  /* 0x0000000000040947 */ /* 0x001fea0003800000 */
[----:B------:R-:W-:Y:S01]  /*64b0*/  BPT.TRAP 0x1 ;  /* 0x000000040000795c */ /* 0x000fe20000300000 */
.L_x_178:
[----:B------:R-:W-:Y:S01]  /*64c0*/  R2UR UR19, R22 ;  /* 0x00000000161372ca */ /* 0x000fe200000e0000 */
[----:B------:R-:W-:Y:S01]  /*64d0*/  IMAD R22, R7, 0x2000, R22 ;  /* 0x0000200007167824 */ /* 0x000fe200078e0216 */
[----:B------:R-:W-:Y:S01]  /*64e0*/  R2UR UR9, R23 ;  /* 0x00000000170972ca */ /* 0x000fe200000e0000 */
[----:B------:R-:W-:Y:S01]  /*64f0*/  IMAD R14, R7, 0x800, R12 ;  /* 0x00000800070e7824 */ /* 0x000fe200078e020c */
[----:B------:R-:W-:Y:S01]  /*6500*/  UIADD3 UR6, UP0, UR24, 0xf0, URZ ;  /* 0x000000f018067890 */ /* 0x000fe2000ff1e03f */
[----:B------:R-:W-:Y:S01]  /*6510*/  VIADD R4, R4, 0xffffffff ;  /* 0xffffffff04047836 */ /* 0x000fe20000000000 */
[----:B------:R-:W-:Y:S01]  /*6520*/  R2UR UR5, R22 ;  /* 0x00000000160572ca */ /* 0x000fe200000e0000 */
[----:B------:R-:W-:Y:S01]  /*6530*/  UIADD3 UR26, UP1, UR24, 0x1f0, URZ ;  /* 0x000001f0181a7890 */ /* 0x000fe2000ff3e03f */
[----:B------:R-:W-:Y:S01]  /*6540*/  R2UR UR8, R14 ;  /* 0x000000000e0872ca */ /* 0x000fe200000e0000 */
[----:B------:R-:W-:Y:S01]  /*6550*/  UIADD3.X UR7, URZ, UR25, URZ, UP0, !UPT ;  /* 0x000000193f077290 */ /* 0x000fe200087fe43f */
[----:B------:R-:W-:Y:S01]  /*6560*/  R2UR UR11, R21 ;  /* 0x00000000150b72ca */ /* 0x000fe200000e0000 */
[----:B------:R-:W-:Y:S01]  /*6570*/  VIADD R7, R7, 0x1 ;  /* 0x0000000107077836 */ /* 0x000fe20000000000 */
[----:B------:R-:W-:Y:S01]  /*6580*/  R2UR UR10, R24 ;  /* 0x00000000180a72ca */ /* 0x000fe200000e0000 */
[----:B------:R-:W-:Y:S01]  /*6590*/  UIADD3.X UR27, URZ, UR25, URZ, UP1, !UPT ;  /* 0x000000193f1b7290 */ /* 0x000fe20008ffe43f */
[----:B------:R-:W-:Y:S01]  /*65a0*/  R2UR UR12, R6 ;  /* 0x00000000060c72ca */ /* 0x000fe200000e0000 */
[----:B------:R-:W-:Y:S01]  /*65b0*/  UMOV UR14, 0x0 ;  /* 0x00000000000e7882 */ /* 0x000fe20000000000 */
[----:B------:R-:W-:Y:S01]  /*65c0*/  R2UR UR20, R20 ;  /* 0x00000000141472ca */ /* 0x000fe200000e0000 */
[----:B------:R-:W-:Y:S01]  /*65d0*/  UMOV UR15, 0x10000000 ;  /* 0x10000000000f7882 */ /* 0x000fe20000000000 */
[----:B------:R-:W-:Y:S01]  /*65e0*/  ISETP.GT.AND P1, PT, R4, 0x1, PT ;  /* 0x000000010400780c */ /* 0x000fe20003f24270 */
[----:B------:R-:W-:Y:S01]  /*65f0*/  UIADD3 UR16, UR5, 0x280, URZ ;  /* 0x0000028005107890 */ /* 0x000fe2000fffe03f */
[----:B------:R-:W-:Y:S01]  /*6600*/  ISETP.NE.AND P0, PT, R7, 0x16, PT ;  /* 0x000000160700780c */ /* 0x000fe20003f05270 */
[----:B------:R-:W-:Y:S01]  /*6610*/  UIADD3 UR5, UR19, UR8, URZ ;  /* 0x0000000813057290 */ /* 0x000fe2000fffe03f */
[----:B------:R-:W-:Y:S01]  /*6620*/  VIADD R24, R24, 0x20 ;  /* 0x0000002018187836 */ /* 0x000fe20000000000 */
[----:B------:R-:W-:Y:S01]  /*6630*/  UMOV UR21, 0xf0000 ;  /* 0x000f000000157882 */ /* 0x000fe20000000000 */
[----:B------:R-:W-:-:S02]  /*6640*/  SEL R14, RZ, 0x1, P0 ;  /* 0x00000001ff0e7807 */ /* 0x000fc40000000000 */
[----:B------:R-:W-:Y:S01]  /*6650*/  UMOV UR8, UR16 ;  /* 0x0000001000087c82 */ /* 0x000fe20008000000 */
[----:B------:R-:W-:Y:S01]  /*6660*/  SEL R7, R7, RZ, P0 ;  /* 0x000000ff07077207 */ /* 0x000fe20000000000 */
[----:B------:R0:W-:Y:S01]  /*6670*/  UTMALDG.3D [UR8], [UR6], desc[UR14] ;  /* 0x00000e08060075b4 */ /* 0x0001e20008011000 */
[----:B------:R-:W-:Y:S01]  /*6680*/  LOP3.LUT R5, R5, R14, RZ, 0x3c, !PT ;  /* 0x0000000e05057212 */ /* 0x000fe200078e3cff */
[----:B0-----:R-:W-:Y:S01]  /*6690*/  UMOV UR11, UR20 ;  /* 0x00000014000b7c82 */ /* 0x001fe20008000000 */
[----:B------:R-:W-:Y:S02]  /*66a0*/  UMOV UR8, UR5 ;  /* 0x0000000500087c82 */ /* 0x000fe40008000000 */
[----:B------:R0:W-:Y:S02]  /*66b0*/  UTMALDG.3D.MULTICAST [UR8], [UR26], UR21, desc[UR14] ;  /* 0x00000e081a0073b4 */ /* 0x0001e40008011815 */
[----:B0-----:R-:W-:Y:S05]  /*66c0*/  @P1 BRA `(.L_x_179) ;  /* 0xfffffffc00441947 */ /* 0x001fea000383ffff */
.L_x_176:
[----:B------:R-:W-:Y:S05]  /*66d0*/  BSYNC B1 ;  /* 0x0000000000017941 */ /* 0x000fea0003800000 */
.L_x_175:
[----:B------:R-:W-:Y:S01]  /*66e0*/  LOP3.LUT P1, RZ, R9, 0xff, RZ, 0xc0, !PT ;  /* 0x000000ff09ff7812 */ /* 0x000fe2000782c0ff */
[C---:B------:R-:W-:Y:S01]  /*66f0*/  IMAD.IADD R6, R10.reuse, 0x1, R3 ;  /* 0x000000010a067824 */ /* 0x040fe200078e0203 */
[----:B------:R-:W-:Y:S01]  /*6700*/  ULDC.64 UR6, c[0x0][0x650] ;  /* 0x0001940000067ab9 */ /* 0x000fe20000000a00 */
[----:B------:R-:W-:Y:S01]  /*6710*/  ISETP.GE.U32.AND P2, PT, R10, 0x16, PT ;  /* 0x000000160a00780c */ /* 0x000fe20003f46070 */
[----:B------:R-:W-:Y:S01]  /*6720*/  BSSY B1, `(.L_x_180) ;  /* 0x000006c000017945 */ /* 0x000fe20003800000 */
[----:B------:R-:W-:Y:S01]  /*6730*/  IMAD.MOV.U32 R21, RZ, RZ, -0x1 ;  /* 0xffffffffff157424 */ /* 0x000fe200078e00ff */
[----:B------:R-:W-:Y:S01]  /*6740*/  ISETP.GT.U32.AND P0, PT, R6, 0x15, PT ;  /* 0x000000150600780c */ /* 0x000fe20003f04070 */
[----:B------:R-:W-:Y:S01]  /*6750*/  IMAD.MOV.U32 R20, RZ, RZ, -0x1 ;  /* 0xffffffffff147424 */ /* 0x000fe200078e00ff */
[----:B------:R-:W-:Y:S02]  /*6760*/  PRMT R9, RZ, 0x7610, R9 ;  /* 0x00007610ff097816 */ /* 0x000fe40000000009 */
[----:B------:R-:W-:-:S03]  /*6770*/  ISETP.LT.U32.AND P0, PT, R10, 0x16, P0 ;  /* 0x000000160a00780c */ /* 0x000fc60000701070 */
[----:B------:R-:W0:Y:S01]  /*6780*/  @P1 S2R R5, SR_CgaCtaId ;  /* 0x0000000000051919 */ /* 0x000e220000008800 */
[----:B------:R-:W-:-:S04]  /*6790*/  @P1 MOV R4, 0x400 ;  /* 0x0000040000041802 */ /* 0x000fc80000000f00 */
[----:B0-----:R-:W-:Y:S01]  /*67a0*/  @P1 LEA R3, R5, R4, 0x18 ;  /* 0x0000000405031211 */ /* 0x001fe200078ec0ff */
[----:B------:R-:W-:-:S03]  /*67b0*/  IMAD.WIDE.U32 R4, R6, -0x45d1745d, RZ ;  /* 0xba2e8ba306047825 */ /* 0x000fc600078e00ff */
[----:B------:R0:W-:Y:S01]  /*67c0*/  @P1 SYNCS.ARRIVE.TRANS64.A1T0 RZ, [R3+URZ+0x178], RZ ;  /* 0x000178ff03ff19a7 */ /* 0x0001e2000810003f */
[----:B------:R-:W-:Y:S02]  /*67d0*/  IADD3 R16, P1, R16, UR22, RZ ;  /* 0x0000001610107c10 */ /* 0x000fe4000ff3e0ff */
[----:B------:R-:W-:Y:S02]  /*67e0*/  SHF.R.U32.HI R5, RZ, 0x4, R5 ;  /* 0x00000004ff057819 */ /* 0x000fe40000011605 */
[----:B------:R-:W-:Y:S02]  /*67f0*/  IADD3.X R17, R17, UR13, RZ, P1, !PT ;  /* 0x0000000d11117c10 */ /* 0x000fe40008ffe4ff */
[----:B------:R-:W-:Y:S02]  /*6800*/  PRMT R4, RZ, 0x7610, R4 ;  /* 0x00007610ff047816 */ /* 0x000fe40000000004 */
[----:B0-----:R-:W-:Y:S02]  /*6810*/  SEL R3, RZ, 0x1, !P0 ;  /* 0x00000001ff037807 */ /* 0x001fe40004000000 */
[----:B------:R-:W-:-:S02]  /*6820*/  ISETP.GE.U32.AND P0, PT, R16, UR6, PT ;  /* 0x0000000610007c0c */ /* 0x000fc4000bf06070 */
[----:B------:R-:W-:Y:S01]  /*6830*/  LOP3.LUT R0, R0, R3, RZ, 0x3c, !PT ;  /* 0x0000000300007212 */ /* 0x000fe200078e3cff */
[----:B------:R-:W-:Y:S01]  /*6840*/  IMAD R3, R5, -0x16, R6 ;  /* 0xffffffea05037824 */ /* 0x000fe200078e0206 */
[----:B------:R-:W-:Y:S01]  /*6850*/  ISETP.GE.U32.AND.EX P0, PT, R17, UR7, PT, P0 ;  /* 0x0000000711007c0c */ /* 0x000fe2000bf06100 */
[----:B------:R-:W-:Y:S01]  /*6860*/  IMAD.MOV.U32 R6, RZ, RZ, -0x1 ;  /* 0xffffffffff067424 */ /* 0x000fe200078e00ff */
[----:B------:R-:W-:-:S11]  /*6870*/  @P2 LOP3.LUT R0, R0, 0x1, R5, 0x78, !PT ;  /* 0x0000000100002812 */ /* 0x000fd600078e7805 */
[----:B------:R-:W-:Y:S05]  /*6880*/  @P0 BRA `(.L_x_181) ;  /* 0x0000000400540947 */ /* 0x000fea0003800000 */
[----:B------:R-:W0:Y:S01]  /*6890*/  S2R R15, SR_CTAID.X ;  /* 0x00000000000f7919 */ /* 0x000e220000002500 */
[----:B------:R-:W-:Y:S01]  /*68a0*/  ULDC.64 UR6, c[0x0][0x628] ;  /* 0x00018a0000067ab9 */ /* 0x000fe20000000a00 */
[----:B------:R-:W-:Y:S01]  /*68b0*/  ULDC UR8, c[0x0][0x630] ;  /* 0x00018c0000087ab9 */ /* 0x000fe20000000800 */
[----:B------:R-:W-:Y:S01]  /*68c0*/  ISETP.NE.U32.AND P0, PT, RZ, UR6, PT ;  /* 0x00000006ff007c0c */ /* 0x000fe2000bf05070 */
[----:B------:R-:W1:Y:S01]  /*68d0*/  S2R R20, SR_CTAID.Y ;  /* 0x0000000000147919 */ /* 0x000e620000002600 */
[----:B------:R-:W-:Y:S01]  /*68e0*/  ULDC UR9, c[0x0][0x150] ;  /* 0x0000540000097ab9 */ /* 0x000fe20000000800 */
[----:B------:R-:W-:Y:S01]  /*68f0*/  IMAD.MOV.U32 R4, RZ, RZ, R16 ;  /* 0x000000ffff047224 */ /* 0x000fe200078e0010 */
[----:B------:R-:W-:Y:S01]  /*6900*/  ISETP.NE.AND.EX P0, PT, RZ, UR7, PT, P0 ;  /* 0x00000007ff007c0c */ /* 0x000fe2000bf05300 */
[----:B------:R-:W-:Y:S01]  /*6910*/  IMAD.MOV.U32 R5, RZ, RZ, R17 ;  /* 0x000000ffff057224 */ /* 0x000fe200078e0011 */
[----:B0-----:R-:W-:-:S11]  /*6920*/  I2FP.F32.U32 R22, R15 ;  /* 0x0000000f00167245 */ /* 0x001fd60000201000 */
[----:B------:R-:W-:Y:S05]  /*6930*/  @!P0 BRA `(.L_x_182) ;  /* 0x0000000000288947 */ /* 0x000fea0003800000 */
[----:B------:R-:W-:Y:S02]  /*6940*/  ULDC UR5, c[0x0][0x634] ;  /* 0x00018d0000057ab9 */ /* 0x000fe40000000800 */
[----:B------:R-:W-:-:S05]  /*6950*/  IADD3 R5, P0, R16, UR5, RZ ;  /* 0x0000000510057c10 */ /* 0x000fca000ff1e0ff */
[----:B------:R-:W-:-:S04]  /*6960*/  IMAD.X R21, RZ, RZ, R17, P0 ;  /* 0x000000ffff157224 */ /* 0x000fc800000e0611 */
[----:B------:R-:W-:-:S04]  /*6970*/  IMAD.WIDE.U32 R6, R21, UR6, RZ ;  /* 0x0000000615067c25 */ /* 0x000fc8000f8e00ff */
[----:B------:R-:W-:-:S04]  /*6980*/  IMAD.WIDE.U32 R6, P0, R5, UR7, R6 ;  /* 0x0000000705067c25 */ /* 0x000fc8000f800006 */
[----:B------:R-:W-:-:S04]  /*6990*/  IMAD.WIDE.U32 R4, R5, UR6, RZ ;  /* 0x0000000605047c25 */ /* 0x000fc8000f8e00ff */
[----:B------:R-:W-:Y:S01]  /*69a0*/  IMAD.MOV.U32 R4, RZ, RZ, R7 ;  /* 0x000000ffff047224 */ /* 0x000fe200078e0007 */
[----:B------:R-:W-:Y:S01]  /*69b0*/  IADD3 RZ, P1, R5, R6, RZ ;  /* 0x0000000605ff7210 */ /* 0x000fe20007f3e0ff */
[----:B------:R-:W-:-:S04]  /*69c0*/  IMAD.X R5, RZ, RZ, RZ, P0 ;  /* 0x000000ffff057224 */ /* 0x000fc800000e06ff */
[----:B------:R-:W-:-:S08]  /*69d0*/  IMAD.WIDE.U32.X R4, R21, UR7, R4, P1 ;  /* 0x0000000715047c25 */ /* 0x000fd000088e0404 */
.L_x_182:
[--C-:B------:R-:W-:Y:S01]  /*69e0*/  SHF.R.U64 R14, R4, UR8, R5.reuse ;  /* 0x00000008040e7c19 */ /* 0x100fe20008001205 */
[----:B------:R-:W-:Y:S01]  /*69f0*/  FMUL R22, R22, UR9 ;  /* 0x0000000916167c20 */ /* 0x000fe20008400000 */
[----:B------:R-:W-:Y:S01]  /*6a00*/  SHF.R.U32.HI R4, RZ, UR8, R5 ;  /* 0x00000008ff047c19 */ /* 0x000fe20008011605 */
[----:B------:R-:W0:Y:S01]  /*6a10*/  LDC R6, c[0x0][0x144] ;  /* 0x00005100ff067b82 */ /* 0x000e220000000800 */
[----:B------:R-:W-:Y:S01]  /*6a20*/  IADD3 R5, P0, RZ, -R14, RZ ;  /* 0x8000000eff057210 */ /* 0x000fe20007f1e0ff */
[----:B------:R-:W-:Y:S01]  /*6a30*/  ULDC UR5, c[0x0][0x154] ;  /* 0x0000550000057ab9 */ /* 0x000fe20000000800 */
[----:B-1----:R-:W-:Y:S01]  /*6a40*/  I2FP.F32.U32 R7, R20 ;  /* 0x0000001400077245 */ /* 0x002fe20000201000 */
[----:B------:R-:W1:Y:S01]  /*6a50*/  F2I.U32.TRUNC.NTZ R22, R22 ;  /* 0x0000001600167305 */ /* 0x000e62000020f000 */
[----:B------:R-:W-:Y:S01]  /*6a60*/  ULDC.64 UR6, c[0x0][0x620] ;  /* 0x0001880000067ab9 */ /* 0x000fe20000000a00 */
[----:B------:R-:W-:Y:S01]  /*6a70*/  IMAD.X R4, RZ, RZ, ~R4, P0 ;  /* 0x000000ffff047224 */ /* 0x000fe200000e0e04 */
[----:B------:R-:W-:Y:S01]  /*6a80*/  ISETP.NE.AND P2, PT, R2, 0x1, PT ;  /* 0x000000010200780c */ /* 0x000fe20003f45270 */
[----:B------:R-:W-:Y:S01]  /*6a90*/  FMUL R23, R7, UR5 ;  /* 0x0000000507177c20 */ /* 0x000fe20008400000 */
[----:B------:R-:W2:Y:S01]  /*6aa0*/  LDC R25, c[0x0][0x148] ;  /* 0x00005200ff197b82 */ /* 0x000ea20000000800 */
[----:B------:R-:W-:Y:S01]  /*6ab0*/  IMAD R4, R4, UR6, RZ ;  /* 0x0000000604047c24 */ /* 0x000fe2000f8e02ff */
[----:B------:R-:W-:-:S03]  /*6ac0*/  ULDC UR5, c[0x0][0x618] ;  /* 0x0001860000057ab9 */ /* 0x000fc60000000800 */
[----:B------:R-:W3:Y:S01]  /*6ad0*/  F2I.U32.TRUNC.NTZ R23, R23 ;  /* 0x0000001700177305 */ /* 0x000ee2000020f000 */
[C---:B------:R-:W-:Y:S02]  /*6ae0*/  IMAD R7, R5.reuse, UR7, R4 ;  /* 0x0000000705077c24 */ /* 0x040fe4000f8e0204 */
[----:B------:R-:W-:Y:S01]  /*6af0*/  IMAD.WIDE.U32 R4, R5, UR6, R16 ;  /* 0x0000000605047c25 */ /* 0x000fe2000f8e0010 */
[----:B------:R-:W-:Y:S02]  /*6b00*/  ULDC.64 UR6, c[0x0][0x640] ;  /* 0x0001900000067ab9 */ /* 0x000fe40000000a00 */
[----:B------:R-:W-:Y:S01]  /*6b10*/  ISETP.NE.U32.AND P0, PT, RZ, UR6, PT ;  /* 0x00000006ff007c0c */ /* 0x000fe2000bf05070 */
[----:B------:R-:W-:Y:S02]  /*6b20*/  IMAD.IADD R5, R5, 0x1, R7 ;  /* 0x0000000105057824 */ /* 0x000fe400078e0207 */
[----:B-1----:R-:W-:Y:S01]  /*6b30*/  IMAD.MOV R22, RZ, RZ, -R22 ;  /* 0x000000ffff167224 */ /* 0x002fe200078e0a16 */
[----:B------:R-:W-:-:S02]  /*6b40*/  ISETP.NE.AND.EX P0, PT, RZ, UR7, PT, P0 ;  /* 0x00000007ff007c0c */ /* 0x000fc4000bf05300 */
[----:B------:R-:W-:Y:S01]  /*6b50*/  SHF.R.U64 R21, R4, UR5, R5 ;  /* 0x0000000504157c19 */ /* 0x000fe20008001205 */
[----:B0-----:R-:W-:Y:S01]  /*6b60*/  IMAD R15, R6, R22, R15 ;  /* 0x00000016060f7224 */ /* 0x001fe200078e020f */
[----:B------:R-:W-:Y:S01]  /*6b70*/  SHF.R.U32.HI R4, RZ, UR5, R5 ;  /* 0x00000005ff047c19 */ /* 0x000fe20008011605 */
[----:B------:R-:W-:Y:S01]  /*6b80*/  ULDC UR5, c[0x0][0x608] ;  /* 0x0001820000057ab9 */ /* 0x000fe20000000800 */
[----:B---3--:R-:W-:Y:S02]  /*6b90*/  IMAD.MOV R6, RZ, RZ, -R23 ;  /* 0x000000ffff067224 */ /* 0x008fe400078e0a17 */
[--C-:B------:R-:W-:Y:S02]  /*6ba0*/  SHF.R.U64 R22, R21, UR5, R4.reuse ;  /* 0x0000000515167c19 */ /* 0x100fe40008001204 */
[----:B------:R-:W-:Y:S01]  /*6bb0*/  SHF.R.U32.HI R5, RZ, UR5, R4 ;  /* 0x00000005ff057c19 */ /* 0x000fe20008011604 */
[----:B------:R-:W-:Y:S01]  /*6bc0*/  ULDC UR5, c[0x0][0x658] ;  /* 0x0001960000057ab9 */ /* 0x000fe20000000800 */
[----:B--2---:R-:W-:-:S02]  /*6bd0*/  @P2 IMAD R15, R25, R6, R20 ;  /* 0x00000006190f2224 */ /* 0x004fc400078e0214 */
[--C-:B------:R-:W-:Y:S02]  /*6be0*/  SHF.R.U64 R20, R22, UR5, R5.reuse ;  /* 0x0000000516147c19 */ /* 0x100fe40008001205 */
[----:B------:R-:W-:-:S03]  /*6bf0*/  SHF.R.U32.HI R23, RZ, UR5, R5 ;  /* 0x00000005ff177c19 */ /* 0x000fc60008011605 */
[----:B------:R-:W-:Y:S02]  /*6c00*/  IMAD.MOV.U32 R6, RZ, RZ, R20 ;  /* 0x000000ffff067224 */ /* 0x000fe400078e0014 */
[----:B------:R-:W-:Y:S01]  /*6c10*/  IMAD.MOV.U32 R5, RZ, RZ, R23 ;  /* 0x000000ffff057224 */ /* 0x000fe200078e0017 */
[----:B------:R-:W-:Y:S06]  /*6c20*/  @!P0 BRA `(.L_x_183) ;  /* 0x00000000002c8947 */ /* 0x000fec0003800000 */
        /* <DEDUP_REMOVED lines=9> */
[----:B------:R-:W-:-:S04]  /*6cc0*/  IMAD.WIDE.U32.X R4, R23, UR7, R4, P1 ;  /* 0x0000000717047c25 */ /* 0x000fc800088e0404 */
[----:B------:R-:W-:-:S07]  /*6cd0*/  IMAD.MOV.U32 R6, RZ, RZ, R4 ;  /* 0x000000ffff067224 */ /* 0x000fce00078e0004 */
.L_x_183:
[----:B------:R-:W-:Y:S01]  /*6ce0*/  ULDC UR5, c[0x0][0x648] ;  /* 0x0001920000057ab9 */ /* 0x000fe20000000800 */
[----:B------:R-:W-:Y:S01]  /*6cf0*/  LOP3.LUT R4, R22, UR17, RZ, 0xc0, !PT ;  /* 0x0000001116047c12 */ /* 0x000fe2000f8ec0ff */
[----:B------:R-:W-:Y:S01]  /*6d00*/  ULDC UR6, c[0x0][0x610] ;  /* 0x0001840000067ab9 */ /* 0x000fe20000000800 */
[----:B------:R-:W-:Y:S01]  /*6d10*/  SHF.R.U64 R5, R6, UR5, R5 ;  /* 0x0000000506057c19 */ /* 0x000fe20008001205 */
[----:B------:R-:W-:Y:S01]  /*6d20*/  ULDC UR5, c[0x0][0x638] ;  /* 0x00018e0000057ab9 */ /* 0x000fe20000000800 */
[----:B------:R-:W-:-:S03]  /*6d30*/  LOP3.LUT R21, R21, UR4, RZ, 0xc0, !PT ;  /* 0x0000000415157c12 */ /* 0x000fc6000f8ec0ff */
[----:B------:R-:W-:Y:S02]  /*6d40*/  IMAD.MOV R7, RZ, RZ, -R5 ;  /* 0x000000ffff077224 */ /* 0x000fe400078e0a05 */
[----:B------:R-:W-:Y:S02]  /*6d50*/  IMAD R4, R5, UR18, R4 ;  /* 0x0000001205047c24 */ /* 0x000fe4000f8e0204 */
[----:B------:R-:W-:Y:S01]  /*6d60*/  IMAD R20, R7, UR5, R20 ;  /* 0x0000000507147c24 */ /* 0x000fe2000f8e0214 */
[----:B------:R-:W-:Y:S01]  /*6d70*/  ULDC UR5, c[0x0][0x600] ;  /* 0x0001800000057ab9 */ /* 0x000fe20000000800 */
[----:B------:R-:W-:Y:S02]  /*6d80*/  IMAD R15, R4, UR6, R15 ;  /* 0x00000006040f7c24 */ /* 0x000fe4000f8e020f */
[----:B------:R-:W-:Y:S02]  /*6d90*/  IMAD R6, R20, UR5, R21 ;  /* 0x0000000514067c24 */ /* 0x000fe4000f8e0215 */
[----:B------:R-:W-:-:S03]  /*6da0*/  IMAD.MOV.U32 R4, RZ, RZ, 0x1 ;  /* 0x00000001ff047424 */ /* 0x000fc600078e00ff */
[----:B------:R-:W-:Y:S02]  /*6db0*/  SEL R20, R6, R15, !P2 ;  /* 0x0000000f06147207 */ /* 0x000fe40005000000 */
[----:B------:R-:W-:Y:S01]  /*6dc0*/  SEL R21, R15, R6, !P2 ;  /* 0x000000060f157207 */ /* 0x000fe20005000000 */
[----:B------:R-:W-:-:S07]  /*6dd0*/  IMAD.MOV.U32 R6, RZ, RZ, R14 ;  /* 0x000000ffff067224 */ /* 0x000fce00078e000e */
.L_x_181:
[----:B------:R-:W-:Y:S05]  /*6de0*/  BSYNC B1 ;  /* 0x0000000000017941 */ /* 0x000fea0003800000 */
.L_x_180:
[----:B------:R-:W-:-:S13]  /*6df0*/  LOP3.LUT P0, RZ, R4, 0xff, RZ, 0xc0, !PT ;  /* 0x000000ff04ff7812 */ /* 0x000fda000780c0ff */
[----:B------:R-:W-:Y:S05]  /*6e00*/  @P0 BRA `(.L_x_184) ;  /* 0xfffffff400400947 */ /* 0x000fea000383ffff */
[----:B------:R-:W-:Y:S05]  /*6e10*/  BSYNC B0 ;  /* 0x0000000000007941 */ /* 0x000fea0003800000 */
.L_x_173:
[----:B------:R-:W-:-:S03]  /*6e20*/  UMOV UR5, 0xffffffff ;  /* 0xffffffff00057882 */ /* 0x000fc60000000000 */
[----:B------:R-:W-:Y:S05]  /*6e30*/  BRA.DIV UR5, `(.L_x_185) ;  /* 0x0000000e059c7947 */ /* 0x000fea000b800000 */
[----:B------:R-:W-:-:S13]  /*6e40*/  ELECT P6, URZ, PT ;  /* 0x00000000003f782f */ /* 0x000fda00038c0000 */
.L_x_217:
[----:B------:R-:W-:Y:S04]  /*6e50*/  BSSY B0, `(.L_x_186) ;  /* 0x00000cd000007945 */ /* 0x000fe80003800000 */
[----:B------:R-:W-:Y:S05]  /*6e60*/  @!P6 BRA `(.L_x_187) ;  /* 0x0000000c002ce947 */ /* 0x000fea0003800000 */
[----:B------:R-:W-:-:S04]  /*6e70*/  LOP3.LUT R19, R19, 0x2, RZ, 0xfc, !PT ;  /* 0x0000000213137812 */ /* 0x000fc800078efcff */
[----:B------:R-:W-:-:S13]  /*6e80*/  ISETP.NE.AND P0, PT, R19, 0x3, PT ;  /* 0x000000031300780c */ /* 0x000fda0003f05270 */
[----:B------:R-:W-:Y:S05]  /*6e90*/  @!P0 BRA `(.L_x_188) ;  /* 0x0000000000048947 */ /* 0x000fea0003800000 */
[----:B------:R-:W-:Y:S01]  /*6ea0*/  BPT.TRAP 0x1 ;  /* 0x000000040000795c */ /* 0x000fe20000300000 */
.L_x_188:
[----:B------:R-:W0:Y:S01]  /*6eb0*/  S2R R5, SR_CgaCtaId ;  /* 0x0000000000057919 */ /* 0x000e220000008800 */
[----:B------:R-:W-:Y:S02]  /*6ec0*/  MOV R2, 0x400 ;  /* 0x0000040000027802 */ /* 0x000fe40000000f00 */
[----:B------:R-:W-:Y:S02]  /*6ed0*/  SHF.L.U32 R4, R0, 0x1f, RZ ;  /* 0x0000001f00047819 */ /* 0x000fe400000006ff */
[----:B0-----:R-:W-:-:S05]  /*6ee0*/  LEA R2, R5, R2, 0x18 ;  /* 0x0000000205027211 */ /* 0x001fca00078ec0ff */
[----:B------:R-:W-:-:S04]  /*6ef0*/  VIADD R2, R2, 0xb0 ;  /* 0x000000b002027836 */ /* 0x000fc80000000000 */
[C---:B------:R-:W-:Y:S02]  /*6f00*/  IMAD R7, R3.reuse, 0x8, R2 ;  /* 0x0000000803077824 */ /* 0x040fe400078e0202 */
[----:B------:R-:W-:Y:S02]  /*6f10*/  VIADD R3, R3, 0x1 ;  /* 0x0000000103037836 */ /* 0x000fe40000000000 */
[----:B------:R-:W0:Y:S03]  /*6f20*/  SYNCS.PHASECHK.TRANS64.TRYWAIT P0, [R7+URZ], R4 ;  /* 0x00000004070075a7 */ /* 0x000e26000800017f */
[----:B------:R-:W-:-:S04]  /*6f30*/  ISETP.NE.AND P1, PT, R3, 0x16, PT ;  /* 0x000000160300780c */ /* 0x000fc80003f25270 */
[----:B------:R-:W-:Y:S02]  /*6f40*/  SEL R5, RZ, 0x1, P1 ;  /* 0x00000001ff057807 */ /* 0x000fe40000800000 */
[----:B------:R-:W-:Y:S02]  /*6f50*/  SEL R3, R3, RZ, P1 ;  /* 0x000000ff03037207 */ /* 0x000fe40000800000 */
[----:B------:R-:W-:-:S03]  /*6f60*/  LOP3.LUT R6, R0, R5, RZ, 0x3c, !PT ;  /* 0x0000000500067212 */ /* 0x000fc600078e3cff */
[----:B------:R-:W-:Y:S01]  /*6f70*/  IMAD R8, R3, 0x8, R2 ;  /* 0x0000000803087824 */ /* 0x000fe200078e0202 */
[----:B------:R-:W-:Y:S01]  /*6f80*/  SHF.L.U32 R5, R6, 0x1f, RZ ;  /* 0x0000001f06057819 */ /* 0x000fe200000006ff */
[----:B0-----:R-:W-:Y:S06]  /*6f90*/  @!P0 BRA `(.L_x_189) ;  /* 0x0000000c00648947 */ /* 0x001fec0003800000 */
.L_x_218:
[----:B------:R-:W1:Y:S01]  /*6fa0*/  SYNCS.PHASECHK.TRANS64.TRYWAIT P0, [R8+URZ], R5 ;  /* 0x00000005080075a7 */ /* 0x000e62000800017f */
[----:B------:R-:W-:-:S05]  /*6fb0*/  VIADD R0, R3, 0x1 ;  /* 0x0000000103007836 */ /* 0x000fca0000000000 */
[----:B------:R-:W-:-:S04]  /*6fc0*/  ISETP.NE.AND P1, PT, R0, 0x16, PT ;  /* 0x000000160000780c */ /* 0x000fc80003f25270 */
[----:B------:R-:W-:Y:S02]  /*6fd0*/  SEL R3, RZ, 0x1, P1 ;  /* 0x00000001ff037807 */ /* 0x000fe40000800000 */
[----:B0-----:R-:W-:Y:S02]  /*6fe0*/  SEL R7, R0, RZ, P1 ;  /* 0x000000ff00077207 */ /* 0x001fe40000800000 */
[----:B------:R-:W-:-:S03]  /*6ff0*/  LOP3.LUT R6, R6, R3, RZ, 0x3c, !PT ;  /* 0x0000000306067212 */ /* 0x000fc600078e3cff */
[----:B------:R-:W-:Y:S01]  /*7000*/  IMAD R9, R7, 0x8, R2 ;  /* 0x0000000807097824 */ /* 0x000fe200078e0202 */
[----:B------:R-:W-:Y:S01]  /*7010*/  SHF.L.U32 R4, R6, 0x1f, RZ ;  /* 0x0000001f06047819 */ /* 0x000fe200000006ff */
[----:B-1----:R-:W-:Y:S06]  /*7020*/  @!P0 BRA `(.L_x_190) ;  /* 0x0000000c00548947 */ /* 0x002fec0003800000 */
.L_x_219:
[----:B------:R-:W1:Y:S01]  /*7030*/  SYNCS.PHASECHK.TRANS64.TRYWAIT P0, [R9+URZ], R4 ;  /* 0x00000004090075a7 */ /* 0x000e62000800017f */
[----:B------:R-:W-:-:S05]  /*7040*/  VIADD R0, R7, 0x1 ;  /* 0x0000000107007836 */ /* 0x000fca0000000000 */
[----:B------:R-:W-:-:S04]  /*7050*/  ISETP.NE.AND P1, PT, R0, 0x16, PT ;  /* 0x000000160000780c */ /* 0x000fc80003f25270 */
[----:B------:R-:W-:Y:S02]  /*7060*/  SEL R3, RZ, 0x1, P1 ;  /* 0x00000001ff037807 */ /* 0x000fe40000800000 */
[----:B------:R-:W-:Y:S02]  /*7070*/  SEL R7, R0, RZ, P1 ;  /* 0x000000ff00077207 */ /* 0x000fe40000800000 */
[----:B------:R-:W-:-:S03]  /*7080*/  LOP3.LUT R6, R6, R3, RZ, 0x3c, !PT ;  /* 0x0000000306067212 */ /* 0x000fc600078e3cff */
[----:B0-----:R-:W-:Y:S01]  /*7090*/  IMAD R8, R7, 0x8, R2 ;  /* 0x0000000807087824 */ /* 0x001fe200078e0202 */
[----:B------:R-:W-:Y:S01]  /*70a0*/  SHF.L.U32 R5, R6, 0x1f, RZ ;  /* 0x0000001f06057819 */ /* 0x000fe200000006ff */
[----:B-1----:R-:W-:Y:S06]  /*70b0*/  @!P0 BRA `(.L_x_191) ;  /* 0x0000000c00448947 */ /* 0x002fec0003800000 */
.L_x_220:
        /* <DEDUP_REMOVED lines=9> */
.L_x_221:
        /* <DEDUP_REMOVED lines=9> */
.L_x_222:
        /* <DEDUP_REMOVED lines=9> */
.L_x_223:
        /* <DEDUP_REMOVED lines=9> */
.L_x_224:
        /* <DEDUP_REMOVED lines=9> */
.L_x_225:
        /* <DEDUP_REMOVED lines=9> */
.L_x_226:
        /* <DEDUP_REMOVED lines=9> */
.L_x_227:
        /* <DEDUP_REMOVED lines=9> */
.L_x_228:
        /* <DEDUP_REMOVED lines=9> */
.L_x_229:
        /* <DEDUP_REMOVED lines=9> */
.L_x_230:
        /* <DEDUP_REMOVED lines=9> */
.L_x_231:
        /* <DEDUP_REMOVED lines=9> */
.L_x_232:
        /* <DEDUP_REMOVED lines=9> */
.L_x_233:
        /* <DEDUP_REMOVED lines=9> */
.L_x_234:
        /* <DEDUP_REMOVED lines=9> */
.L_x_235:
        /* <DEDUP_REMOVED lines=9> */
.L_x_236:
[----:B------:R-:W1:Y:S01]  /*79c0*/  SYNCS.PHASECHK.TRANS64.TRYWAIT P0, [R8+URZ], R5 ;  /* 0x00000005080075a7 */ /* 0x000e62000800017f */
[----:B------:R-:W-:-:S05]  /*79d0*/  VIADD R0, R7, 0x1 ;  /* 0x0000000107007836 */ /* 0x000fca0000000000 */
[----:B------:R-:W-:-:S04]  /*79e0*/  ISETP.NE.AND P1, PT, R0, 0x16, PT ;  /* 0x000000160000780c */ /* 0x000fc80003f25270 */
[----:B------:R-:W-:Y:S02]  /*79f0*/  SEL R3, RZ, 0x1, P1 ;  /* 0x00000001ff037807 */ /* 0x000fe40000800000 */
[----:B------:R-:W-:Y:S02]  /*7a00*/  SEL R7, R0, RZ, P1 ;  /* 0x000000ff00077207 */ /* 0x000fe40000800000 */
[----:B0-----:R-:W-:-:S03]  /*7a10*/  LOP3.LUT R9, R6, R3, RZ, 0x3c, !PT ;  /* 0x0000000306097212 */ /* 0x001fc600078e3cff */
[----:B------:R-:W-:Y:S01]  /*7a20*/  IMAD R11, R7, 0x8, R2 ;  /* 0x00000008070b7824 */ /* 0x000fe200078e0202 */
[----:B------:R-:W-:Y:S01]  /*7a30*/  SHF.L.U32 R6, R9, 0x1f, RZ ;  /* 0x0000001f09067819 */ /* 0x000fe200000006ff */
[----:B-1----:R-:W-:Y:S06]  /*7a40*/  @!P0 BRA `(.L_x_208) ;  /* 0x0000000800348947 */ /* 0x002fec0003800000 */
.L_x_237:
[----:B------:R-:W1:Y:S01]  /*7a50*/  SYNCS.PHASECHK.TRANS64.TRYWAIT P0, [R11+URZ], R6 ;  /* 0x000000060b0075a7 */ /* 0x000e62000800017f */
[----:B------:R-:W-:-:S05]  /*7a60*/  VIADD R0, R7, 0x1 ;  /* 0x0000000107007836 */ /* 0x000fca0000000000 */
[----:B------:R-:W-:-:S04]  /*7a70*/  ISETP.NE.AND P1, PT, R0, 0x16, PT ;  /* 0x000000160000780c */ /* 0x000fc80003f25270 */
[----:B------:R-:W-:Y:S02]  /*7a80*/  SEL R4, RZ, 0x1, P1 ;  /* 0x00000001ff047807 */ /* 0x000fe40000800000 */
[----:B------:R-:W-:Y:S02]  /*7a90*/  SEL R3, R0, RZ, P1 ;  /* 0x000000ff00037207 */ /* 0x000fe40000800000 */
[----:B------:R-:W-:Y:S01]  /*7aa0*/  LOP3.LUT R0, R9, R4, RZ, 0x3c, !PT ;  /* 0x0000000409007212 */ /* 0x000fe200078e3cff */
[----:B-1----:R-:W-:Y:S06]  /*7ab0*/  @!P0 BRA `(.L_x_209) ;  /* 0x00000008002c8947 */ /* 0x002fec0003800000 */
.L_x_238:
[----:B------:R-:W-:Y:S01]  /*7ac0*/  IMAD R3, R3, 0x8, R2 ;  /* 0x0000000803037824 */ /* 0x000fe200078e0202 */
[----:B------:R-:W-:-:S07]  /*7ad0*/  SHF.L.U32 R0, R0, 0x1f, RZ ;  /* 0x0000001f00007819 */ /* 0x000fce00000006ff */
.L_x_210:
[----:B--2---:R2:W3:Y:S02]  /*7ae0*/  SYNCS.PHASECHK.TRANS64.TRYWAIT P0, [R3+URZ], R0 ;  /* 0x00000000030075a7 */ /* 0x0044e4000800017f */
[----:B---3--:R-:W-:Y:S05]  /*7af0*/  @!P0 NANOSLEEP.SYNCS 0x989680 ;  /* 0x009896800000895d */ /* 0x008fea0003900000 */
[----:B------:R-:W3:Y:S02]  /*7b00*/  @!P0 SYNCS.PHASECHK.TRANS64 P0, [R3+URZ], R0 ;  /* 0x00000000030085a7 */ /* 0x000ee4000800007f */
[----:B---3--:R-:W-:Y:S05]  /*7b10*/  @!P0 BRA `(.L_x_210) ;  /* 0xfffffffc00f08947 */ /* 0x008fea000383ffff */
.L_x_187:
[----:B------:R-:W-:Y:S05]  /*7b20*/  BSYNC B0 ;  /* 0x0000000000007941 */ /* 0x000fea0003800000 */
.L_x_186:
[----:B------:R-:W-:Y:S05]  /*7b30*/  EXIT ;  /* 0x000000000000794d */ /* 0x000fea0003800000 */
.L_x_22:
[----:B----4-:R4:W0:Y:S02]  /*7b40*/  SYNCS.PHASECHK.TRANS64.TRYWAIT P1, [R3+URZ], R0 ;  /* 0x00000000030075a7 */ /* 0x010824000802017f */
[----:B0-----:R-:W-:Y:S05]  /*7b50*/  @!P1 NANOSLEEP.SYNCS 0x989680 ;  /* 0x009896800000995d */ /* 0x001fea0003900000 */
[----:B------:R-:W0:Y:S02]  /*7b60*/  @!P1 SYNCS.PHASECHK.TRANS64 P1, [R3+URZ], R0 ;  /* 0x00000000030095a7 */ /* 0x000e24000802007f */
[----:B0-----:R-:W-:Y:S05]  /*7b70*/  @!P1 BRA `(.L_x_22) ;  /* 0xfffffffc00f09947 */ /* 0x001fea000383ffff */
[----:B------:R-:W-:Y:S05]  /*7b80*/  BRA `(.L_x_21) ;  /* 0xffffff9c00087947 */ /* 0x000fea000383ffff */
.L_x_27:
[----:B-1----:R1:W3:Y:S02]  /*7b90*/  SYNCS.PHASECHK.TRANS64.TRYWAIT P1, [R5+URZ], R4 ;  /* 0x00000004050075a7 */ /* 0x0022e4000802017f */
[----:B---3--:R-:W-:Y:S05]  /*7ba0*/  @!P1 NANOSLEEP.SYNCS 0x989680 ;  /* 0x009896800000995d */ /* 0x008fea0003900000 */
[----:B------:R-:W3:Y:S02]  /*7bb0*/  @!P1 SYNCS.PHASECHK.TRANS64 P1, [R5+URZ], R4 ;  /* 0x00000004050095a7 */ /* 0x000ee4000802007f */
[----:B---3--:R-:W-:Y:S05]  /*7bc0*/  @!P1 BRA `(.L_x_27) ;  /* 0xfffffffc00f09947 */ /* 0x008fea000383ffff */
[----:B------:R-:W-:Y:S05]  /*7bd0*/  BRA `(.L_x_26) ;  /* 0xffffff9c00b07947 */ /* 0x000fea000383ffff */
.L_x_174:
[----:B------:R-:W-:Y:S01]  /*7be0*/  BSSY B1, `(.L_x_211) ;  /* 0x0000006000017945 */ /* 0x000fe20003800000 */
[----:B------:R-:W-:-:S07]  /*7bf0*/  IMAD.MOV.U32 R15, RZ, RZ, -0x1 ;  /* 0xffffffffff0f7424 */ /* 0x000fce00078e00ff */
[----:B------:R-:W-:Y:S05]  /*7c00*/  WARPSYNC.COLLECTIVE R15, `(.L_x_212) ;  /* 0x000000000f0c7348 */ /* 0x000fea0003c00000 */
[----:B------:R-:W-:Y:S02]  /*7c10*/  ELECT P6, UR62, PT ;  /* 0x00000000003e782f */ /* 0x000fe400038c0000 */
[----:B------:R-:W-:Y:S01]  /*7c20*/  MOV R14, UR62 ;  /* 0x0000003e000e7c02 */ /* 0x000fe20008000f00 */
[----:B------:R-:W-:Y:S10]  /*7c30*/  ENDCOLLECTIVE ;  /* 0x000000000000791b */ /* 0x000ff40003800000 */
.L_x_212:
[----:B------:R-:W-:Y:S05]  /*7c40*/  BSYNC B1 ;  /* 0x0000000000017941 */ /* 0x000fea0003800000 */
.L_x_211:
[----:B------:R-:W-:Y:S05]  /*7c50*/  BRA `(.L_x_213) ;  /* 0xffffffe400b87947 */ /* 0x000fea000383ffff */
.L_x_177:
[----:B-1----:R1:W2:Y:S02]  /*7c60*/  SYNCS.PHASECHK.TRANS64.TRYWAIT P0, [R23+URZ+0xb0], R14 ;  /* 0x0000b00e170075a7 */ /* 0x0022a4000800017f */
[----:B--2---:R-:W-:Y:S05]  /*7c70*/  @!P0 NANOSLEEP.SYNCS 0x989680 ;  /* 0x009896800000895d */ /* 0x004fea0003900000 */
[----:B------:R-:W2:Y:S02]  /*7c80*/  @!P0 SYNCS.PHASECHK.TRANS64 P0, [R23+URZ+0xb0], R14 ;  /* 0x0000b00e170085a7 */ /* 0x000ea4000800007f */
[----:B--2---:R-:W-:Y:S05]  /*7c90*/  @!P0 BRA `(.L_x_177) ;  /* 0xfffffffc00f08947 */ /* 0x004fea000383ffff */
[----:B------:R-:W-:Y:S05]  /*7ca0*/  BRA `(.L_x_214) ;  /* 0xffffffe400f07947 */ /* 0x000fea000383ffff */
.L_x_185:
[----:B------:R-:W-:Y:S01]  /*7cb0*/  BSSY B0, `(.L_x_215) ;  /* 0x0000006000007945 */ /* 0x000fe20003800000 */
[----:B------:R-:W-:-:S07]  /*7cc0*/  IMAD.MOV.U32 R15, RZ, RZ, -0x1 ;  /* 0xffffffffff0f7424 */ /* 0x000fce00078e00ff */
[----:B------:R-:W-:Y:S05]  /*7cd0*/  WARPSYNC.COLLECTIVE R15, `(.L_x_216) ;  /* 0x000000000f0c7348 */ /* 0x000fea0003c00000 */
[----:B------:R-:W-:Y:S02]  /*7ce0*/  ELECT P6, UR62, PT ;  /* 0x00000000003e782f */ /* 0x000fe400038c0000 */
[----:B------:R-:W-:Y:S01]  /*7cf0*/  MOV R14, UR62 ;  /* 0x0000003e000e7c02 */ /* 0x000fe20008000f00 */
[----:B------:R-:W-:Y:S10]  /*7d00*/  ENDCOLLECTIVE ;  /* 0x000000000000791b */ /* 0x000ff40003800000 */
.L_x_216:
[----:B------:R-:W-:Y:S05]  /*7d10*/  BSYNC B0 ;  /* 0x0000000000007941 */ /* 0x000fea0003800000 */
.L_x_215:
[----:B------:R-:W-:Y:S05]  /*7d20*/  BRA `(.L_x_217) ;  /* 0xfffffff000487947 */ /* 0x000fea000383ffff */
.L_x_189:
[----:B0-----:R0:W1:Y:S02]  /*7d30*/  SYNCS.PHASECHK.TRANS64.TRYWAIT P0, [R7+URZ], R4 ;  /* 0x00000004070075a7 */ /* 0x001064000800017f */
[----:B-1----:R-:W-:Y:S05]  /*7d40*/  @!P0 NANOSLEEP.SYNCS 0x989680 ;  /* 0x009896800000895d */ /* 0x002fea0003900000 */
[----:B------:R-:W1:Y:S02]  /*7d50*/  @!P0 SYNCS.PHASECHK.TRANS64 P0, [R7+URZ], R4 ;  /* 0x00000004070085a7 */ /* 0x000e64000800007f */
[----:B-1----:R-:W-:Y:S05]  /*7d60*/  @!P0 BRA `(.L_x_189) ;  /* 0xfffffffc00f08947 */ /* 0x002fea000383ffff */
[----:B------:R-:W-:Y:S05]  /*7d70*/  BRA `(.L_x_218) ;  /* 0xfffffff000887947 */ /* 0x000fea000383ffff */
.L_x_190:
[----:B0-----:R0:W1:Y:S02]  /*7d80*/  SYNCS.PHASECHK.TRANS64.TRYWAIT P0, [R8+URZ], R5 ;  /* 0x00000005080075a7 */ /* 0x001064000800017f */
[----:B-1----:R-:W-:Y:S05]  /*7d90*/  @!P0 NANOSLEEP.SYNCS 0x989680 ;  /* 0x009896800000895d */ /* 0x002fea0003900000 */
[----:B------:R-:W1:Y:S02]  /*7da0*/  @!P0 SYNCS.PHASECHK.TRANS64 P0, [R8+URZ], R5 ;  /* 0x00000005080085a7 */ /* 0x000e64000800007f */
[----:B-1----:R-:W-:Y:S05]  /*7db0*/  @!P0 BRA `(.L_x_190) ;  /* 0xfffffffc00f08947 */ /* 0x002fea000383ffff */
[----:B------:R-:W-:Y:S05]  /*7dc0*/  BRA `(.L_x_219) ;  /* 0xfffffff000987947 */ /* 0x000fea000383ffff */
.L_x_191:
[----:B0-----:R0:W1:Y:S02]  /*7dd0*/  SYNCS.PHASECHK.TRANS64.TRYWAIT P0, [R9+URZ], R4 ;  /* 0x00000004090075a7 */ /* 0x001064000800017f */
[----:B-1----:R-:W-:Y:S05]  /*7de0*/  @!P0 NANOSLEEP.SYNCS 0x989680 ;  /* 0x009896800000895d */ /* 0x002fea0003900000 */
[----:B------:R-:W1:Y:S02]  /*7df0*/  @!P0 SYNCS.PHASECHK.TRANS64 P0, [R9+URZ], R4 ;  /* 0x00000004090085a7 */ /* 0x000e64000800007f */
[----:B-1----:R-:W-:Y:S05]  /*7e00*/  @!P0 BRA `(.L_x_191) ;  /* 0xfffffffc00f08947 */ /* 0x002fea000383ffff */
[----:B------:R-:W-:Y:S05]  /*7e10*/  BRA `(.L_x_220) ;  /* 0xfffffff000a87947 */ /* 0x000fea000383ffff */
.L_x_192:
[----:B0-----:R0:W1:Y:S02]  /*7e20*/  SYNCS.PHASECHK.TRANS64.TRYWAIT P0, [R8+URZ], R5 ;  /* 0x00000005080075a7 */ /* 0x001064000800017f */
[----:B-1----:R-:W-:Y:S05]  /*7e30*/  @!P0 NANOSLEEP.SYNCS 0x989680 ;  /* 0x009896800000895d */ /* 0x002fea0003900000 */
[----:B------:R-:W1:Y:S02]  /*7e40*/  @!P0 SYNCS.PHASECHK.TRANS64 P0, [R8+URZ], R5 ;  /* 0x00000005080085a7 */ /* 0x000e64000800007f */
[----:B-1----:R-:W-:Y:S05]  /*7e50*/  @!P0 BRA `(.L_x_192) ;  /* 0xfffffffc00f08947 */ /* 0x002fea000383ffff */
[----:B------:R-:W-:Y:S05]  /*7e60*/  BRA `(.L_x_221) ;  /* 0xfffffff000b87947 */ /* 0x000fea000383ffff */
.L_x_193:
[----:B0-----:R0:W1:Y:S02]  /*7e70*/  SYNCS.PHASECHK.TRANS64.TRYWAIT P0, [R9+URZ], R4 ;  /* 0x00000004090075a7 */ /* 0x001064000800017f */
[----:B-1----:R-:W-:Y:S05]  /*7e80*/  @!P0 NANOSLEEP.SYNCS 0x989680 ;  /* 0x009896800000895d */ /* 0x002fea0003900000 */
[----:B------:R-:W1:Y:S02]  /*7e90*/  @!P0 SYNCS.PHASECHK.TRANS64 P0, [R9+URZ], R4 ;  /* 0x00000004090085a7 */ /* 0x000e64000800007f */
[----:B-1----:R-:W-:Y:S05]  /*7ea0*/  @!P0 BRA `(.L_x_193) ;  /* 0xfffffffc00f08947 */ /* 0x002fea000383ffff */
[----:B------:R-:W-:Y:S05]  /*7eb0*/  BRA `(.L_x_222) ;  /* 0xfffffff000c87947 */ /* 0x000fea000383ffff */
.L_x_194:
[----:B0-----:R0:W1:Y:S02]  /*7ec0*/  SYNCS.PHASECHK.TRANS64.TRYWAIT P0, [R8+URZ], R5 ;  /* 0x00000005080075a7 */ /* 0x001064000800017f */
[----:B-1----:R-:W-:Y:S05]  /*7ed0*/  @!P0 NANOSLEEP.SYNCS 0x989680 ;  /* 0x009896800000895d */ /* 0x002fea0003900000 */
[----:B------:R-:W1:Y:S02]  /*7ee0*/  @!P0 SYNCS.PHASECHK.TRANS64 P0, [R8+URZ], R5 ;  /* 0x00000005080085a7 */ /* 0x000e64000800007f */
[----:B-1----:R-:W-:Y:S05]  /*7ef0*/  @!P0 BRA `(.L_x_194) ;  /* 0xfffffffc00f08947 */ /* 0x002fea000383ffff */
[----:B------:R-:W-:Y:S05]  /*7f00*/  BRA `(.L_x_223) ;  /* 0xfffffff000d87947 */ /* 0x000fea000383ffff */
.L_x_195:
[----:B0-----:R0:W1:Y:S02]  /*7f10*/  SYNCS.PHASECHK.TRANS64.TRYWAIT P0, [R9+URZ], R4 ;  /* 0x00000004090075a7 */ /* 0x001064000800017f */
[----:B-1----:R-:W-:Y:S05]  /*7f20*/  @!P0 NANOSLEEP.SYNCS 0x989680 ;  /* 0x009896800000895d */ /* 0x002fea0003900000 */
[----:B------:R-:W1:Y:S02]  /*7f30*/  @!P0 SYNCS.PHASECHK.TRANS64 P0, [R9+URZ], R4 ;  /* 0x00000004090085a7 */ /* 0x000e64000800007f */
[----:B-1----:R-:W-:Y:S05]  /*7f40*/  @!P0 BRA `(.L_x_195) ;  /* 0xfffffffc00f08947 */ /* 0x002fea000383ffff */
[----:B------:R-:W-:Y:S05]  /*7f50*/  BRA `(.L_x_224) ;  /* 0xfffffff000e87947 */ /* 0x000fea000383ffff */
.L_x_196:
[----:B0-----:R0:W1:Y:S02]  /*7f60*/  SYNCS.PHASECHK.TRANS64.TRYWAIT P0, [R8+URZ], R5 ;  /* 0x00000005080075a7 */ /* 0x001064000800017f */
[----:B-1----:R-:W-:Y:S05]  /*7f70*/  @!P0 NANOSLEEP.SYNCS 0x989680 ;  /* 0x009896800000895d */ /* 0x002fea0003900000 */
[----:B------:R-:W1:Y:S02]  /*7f80*/  @!P0 SYNCS.PHASECHK.TRANS64 P0, [R8+URZ], R5 ;  /* 0x00000005080085a7 */ /* 0x000e64000800007f */
[----:B-1----:R-:W-:Y:S05]  /*7f90*/  @!P0 BRA `(.L_x_196) ;  /* 0xfffffffc00f08947 */ /* 0x002fea000383ffff */
[----:B------:R-:W-:Y:S05]  /*7fa0*/  BRA `(.L_x_225) ;  /* 0xfffffff000f87947 */ /* 0x000fea000383ffff */
.L_x_197:
[----:B0-----:R0:W1:Y:S02]  /*7fb0*/  SYNCS.PHASECHK.TRANS64.TRYWAIT P0, [R9+URZ], R4 ;  /* 0x00000004090075a7 */ /* 0x001064000800017f */
[----:B-1----:R-:W-:Y:S05]  /*7fc0*/  @!P0 NANOSLEEP.SYNCS 0x989680 ;  /* 0x009896800000895d */ /* 0x002fea0003900000 */
[----:B------:R-:W1:Y:S02]  /*7fd0*/  @!P0 SYNCS.PHASECHK.TRANS64 P0, [R9+URZ], R4 ;  /* 0x00000004090085a7 */ /* 0x000e64000800007f */
[----:B-1----:R-:W-:Y:S05]  /*7fe0*/  @!P0 BRA `(.L_x_197) ;  /* 0xfffffffc00f08947 */ /* 0x002fea000383ffff */
[----:B------:R-:W-:Y:S05]  /*7ff0*/  BRA `(.L_x_226) ;  /* 0xfffffff400087947 */ /* 0x000fea000383ffff */
.L_x_198:
[----:B0-----:R0:W1:Y:S02]  /*8000*/  SYNCS.PHASECHK.TRANS64.TRYWAIT P0, [R8+URZ], R5 ;  /* 0x00000005080075a7 */ /* 0x001064000800017f */
[----:B-1----:R-:W-:Y:S05]  /*8010*/  @!P0 NANOSLEEP.SYNCS 0x989680 ;  /* 0x009896800000895d */ /* 0x002fea0003900000 */
[----:B------:R-:W1:Y:S02]  /*8020*/  @!P0 SYNCS.PHASECHK.TRANS64 P0, [R8+URZ], R5 ;  /* 0x00000005080085a7 */ /* 0x000e64000800007f */
[----:B-1----:R-:W-:Y:S05]  /*8030*/  @!P0 BRA `(.L_x_198) ;  /* 0xfffffffc00f08947 */ /* 0x002fea000383ffff */
[----:B------:R-:W-:Y:S05]  /*8040*/  BRA `(.L_x_227) ;  /* 0xfffffff400187947 */ /* 0x000fea000383ffff */
.L_x_199:
[----:B0-----:R0:W1:Y:S02]  /*8050*/  SYNCS.PHASECHK.TRANS64.TRYWAIT P0, [R9+URZ], R4 ;  /* 0x00000004090075a7 */ /* 0x001064000800017f */
[----:B-1----:R-:W-:Y:S05]  /*8060*/  @!P0 NANOSLEEP.SYNCS 0x989680 ;  /* 0x009896800000895d */ /* 0x002fea0003900000 */
[----:B------:R-:W1:Y:S02]  /*8070*/  @!P0 SYNCS.PHASECHK.TRANS64 P0, [R9+URZ], R4 ;  /* 0x00000004090085a7 */ /* 0x000e64000800007f */
[----:B-1----:R-:W-:Y:S05]  /*8080*/  @!P0 BRA `(.L_x_199) ;  /* 0xfffffffc00f08947 */ /* 0x002fea000383ffff */
[----:B------:R-:W-:Y:S05]  /*8090*/  BRA `(.L_x_228) ;  /* 0xfffffff400287947 */ /* 0x000fea000383ffff */
.L_x_200:
[----:B0-----:R0:W1:Y:S02]  /*80a0*/  SYNCS.PHASECHK.TRANS64.TRYWAIT P0, [R8+URZ], R5 ;  /* 0x00000005080075a7 */ /* 0x001064000800017f */
[----:B-1----:R-:W-:Y:S05]  /*80b0*/  @!P0 NANOSLEEP.SYNCS 0x989680 ;  /* 0x009896800000895d */ /* 0x002fea0003900000 */
[----:B------:R-:W1:Y:S02]  /*80c0*/  @!P0 SYNCS.PHASECHK.TRANS64 P0, [R8+URZ], R5 ;  /* 0x00000005080085a7 */ /* 0x000e64000800007f */
[----:B-1----:R-:W-:Y:S05]  /*80d0*/  @!P0 BRA `(.L_x_200) ;  /* 0xfffffffc00f08947 */ /* 0x002fea000383ffff */
[----:B------:R-:W-:Y:S05]  /*80e0*/  BRA `(.L_x_229) ;  /* 0xfffffff400387947 */ /* 0x000fea000383ffff */
.L_x_201:
[----:B0-----:R0:W1:Y:S02]  /*80f0*/  SYNCS.PHASECHK.TRANS64.TRYWAIT P0, [R9+URZ], R4 ;  /* 0x00000004090075a7 */ /* 0x001064000800017f */
[----:B-1----:R-:W-:Y:S05]  /*8100*/  @!P0 NANOSLEEP.SYNCS 0x989680 ;  /* 0x009896800000895d */ /* 0x002fea0003900000 */
[----:B------:R-:W1:Y:S02]  /*8110*/  @!P0 SYNCS.PHASECHK.TRANS64 P0, [R9+URZ], R4 ;  /* 0x00000004090085a7 */ /* 0x000e64000800007f */
[----:B-1----:R-:W-:Y:S05]  /*8120*/  @!P0 BRA `(.L_x_201) ;  /* 0xfffffffc00f08947 */ /* 0x002fea000383ffff */
[----:B------:R-:W-:Y:S05]  /*8130*/  BRA `(.L_x_230) ;  /* 0xfffffff400487947 */ /* 0x000fea000383ffff */
.L_x_202:
[----:B0-----:R0:W1:Y:S02]  /*8140*/  SYNCS.PHASECHK.TRANS64.TRYWAIT P0, [R8+URZ], R5 ;  /* 0x00000005080075a7 */ /* 0x001064000800017f */
[----:B-1----:R-:W-:Y:S05]  /*8150*/  @!P0 NANOSLEEP.SYNCS 0x989680 ;  /* 0x009896800000895d */ /* 0x002fea0003900000 */
[----:B------:R-:W1:Y:S02]  /*8160*/  @!P0 SYNCS.PHASECHK.TRANS64 P0, [R8+URZ], R5 ;  /* 0x00000005080085a7 */ /* 0x000e64000800007f */
[----:B-1----:R-:W-:Y:S05]  /*8170*/  @!P0 BRA `(.L_x_202) ;  /* 0xfffffffc00f08947 */ /* 0x002fea000383ffff */
[----:B------:R-:W-:Y:S05]  /*8180*/  BRA `(.L_x_231) ;  /* 0xfffffff400587947 */ /* 0x000fea000383ffff */
.L_x_203:
[----:B0-----:R0:W1:Y:S02]  /*8190*/  SYNCS.PHASECHK.TRANS64.TRYWAIT P0, [R9+URZ], R4 ;  /* 0x00000004090075a7 */ /* 0x001064000800017f */
[----:B-1----:R-:W-:Y:S05]  /*81a0*/  @!P0 NANOSLEEP.SYNCS 0x989680 ;  /* 0x009896800000895d */ /* 0x002fea0003900000 */
[----:B------:R-:W1:Y:S02]  /*81b0*/  @!P0 SYNCS.PHASECHK.TRANS64 P0, [R9+URZ], R4 ;  /* 0x00000004090085a7 */ /* 0x000e64000800007f */
[----:B-1----:R-:W-:Y:S05]  /*81c0*/  @!P0 BRA `(.L_x_203) ;  /* 0xfffffffc00f08947 */ /* 0x002fea000383ffff */
[----:B------:R-:W-:Y:S05]  /*81d0*/  BRA `(.L_x_232) ;  /* 0xfffffff400687947 */ /* 0x000fea000383ffff */
.L_x_204:
[----:B0-----:R0:W1:Y:S02]  /*81e0*/  SYNCS.PHASECHK.TRANS64.TRYWAIT P0, [R8+URZ], R5 ;  /* 0x00000005080075a7 */ /* 0x001064000800017f */
[----:B-1----:R-:W-:Y:S05]  /*81f0*/  @!P0 NANOSLEEP.SYNCS 0x989680 ;  /* 0x009896800000895d */ /* 0x002fea0003900000 */
[----:B------:R-:W1:Y:S02]  /*8200*/  @!P0 SYNCS.PHASECHK.TRANS64 P0, [R8+URZ], R5 ;  /* 0x00000005080085a7 */ /* 0x000e64000800007f */
[----:B-1----:R-:W-:Y:S05]  /*8210*/  @!P0 BRA `(.L_x_204) ;  /* 0xfffffffc00f08947 */ /* 0x002fea000383ffff */
[----:B------:R-:W-:Y:S05]  /*8220*/  BRA `(.L_x_233) ;  /* 0xfffffff400787947 */ /* 0x000fea000383ffff */
.L_x_205:
[----:B0-----:R0:W1:Y:S02]  /*8230*/  SYNCS.PHASECHK.TRANS64.TRYWAIT P0, [R9+URZ], R4 ;  /* 0x00000004090075a7 */ /* 0x001064000800017f */
[----:B-1----:R-:W-:Y:S05]  /*8240*/  @!P0 NANOSLEEP.SYNCS 0x989680 ;  /* 0x009896800000895d */ /* 0x002fea0003900000 */
[----:B------:R-:W1:Y:S02]  /*8250*/  @!P0 SYNCS.PHASECHK.TRANS64 P0, [R9+URZ], R4 ;  /* 0x00000004090085a7 */ /* 0x000e64000800007f */
[----:B-1----:R-:W-:Y:S05]  /*8260*/  @!P0 BRA `(.L_x_205) ;  /* 0xfffffffc00f08947 */ /* 0x002fea000383ffff */
[----:B------:R-:W-:Y:S05]  /*8270*/  BRA `(.L_x_234) ;  /* 0xfffffff400887947 */ /* 0x000fea000383ffff */
.L_x_206:
[----:B0-----:R0:W1:Y:S02]  /*8280*/  SYNCS.PHASECHK.TRANS64.TRYWAIT P0, [R8+URZ], R5 ;  /* 0x00000005080075a7 */ /* 0x001064000800017f */
[----:B-1----:R-:W-:Y:S05]  /*8290*/  @!P0 NANOSLEEP.SYNCS 0x989680 ;  /* 0x009896800000895d */ /* 0x002fea0003900000 */
[----:B------:R-:W1:Y:S02]  /*82a0*/  @!P0 SYNCS.PHASECHK.TRANS64 P0, [R8+URZ], R5 ;  /* 0x00000005080085a7 */ /* 0x000e64000800007f */
[----:B-1----:R-:W-:Y:S05]  /*82b0*/  @!P0 BRA `(.L_x_206) ;  /* 0xfffffffc00f08947 */ /* 0x002fea000383ffff */
[----:B------:R-:W-:Y:S05]  /*82c0*/  BRA `(.L_x_235) ;  /* 0xfffffff400987947 */ /* 0x000fea000383ffff */
.L_x_207:
[----:B0-----:R0:W1:Y:S02]  /*82d0*/  SYNCS.PHASECHK.TRANS64.TRYWAIT P0, [R9+URZ], R4 ;  /* 0x00000004090075a7 */ /* 0x001064000800017f */
[----:B-1----:R-:W-:Y:S05]  /*82e0*/  @!P0 NANOSLEEP.SYNCS 0x989680 ;  /* 0x009896800000895d */ /* 0x002fea0003900000 */
[----:B------:R-:W1:Y:S02]  /*82f0*/  @!P0 SYNCS.PHASECHK.TRANS64 P0, [R9+URZ], R4 ;  /* 0x00000004090085a7 */ /* 0x000e64000800007f */
[----:B-1----:R-:W-:Y:S05]  /*8300*/  @!P0 BRA `(.L_x_207) ;  /* 0xfffffffc00f08947 */ /* 0x002fea000383ffff */
[----:B------:R-:W-:Y:S05]  /*8310*/  BRA `(.L_x_236) ;  /* 0xfffffff400a87947 */ /* 0x000fea000383ffff */
.L_x_208:
[----:B0-----:R0:W1:Y:S02]  /*8320*/  SYNCS.PHASECHK.TRANS64.TRYWAIT P0, [R8+URZ], R5 ;  /* 0x00000005080075a7 */ /* 0x001064000800017f */
[----:B-1----:R-:W-:Y:S05]  /*8330*/  @!P0 NANOSLEEP.SYNCS 0x989680 ;  /* 0x009896800000895d */ /* 0x002fea0003900000 */
[----:B------:R-:W1:Y:S02]  /*8340*/  @!P0 SYNCS.PHASECHK.TRANS64 P0, [R8+URZ], R5 ;  /* 0x00000005080085a7 */ /* 0x000e64000800007f */
[----:B-1----:R-:W-:Y:S05]  /*8350*/  @!P0 BRA `(.L_x_208) ;  /* 0xfffffffc00f08947 */ /* 0x002fea000383ffff */
[----:B------:R-:W-:Y:S05]  /*8360*/  BRA `(.L_x_237) ;  /* 0xfffffff400b87947 */ /* 0x000fea000383ffff */
.L_x_209:
[----:B-1----:R1:W2:Y:S02]  /*8370*/  SYNCS.PHASECHK.TRANS64.TRYWAIT P0, [R11+URZ], R6 ;  /* 0x000000060b0075a7 */ /* 0x0022a4000800017f */
[----:B--2---:R-:W-:Y:S05]  /*8380*/  @!P0 NANOSLEEP.SYNCS 0x989680 ;  /* 0x009896800000895d */ /* 0x004fea0003900000 */
[----:B------:R-:W2:Y:S02]  /*8390*/  @!P0 SYNCS.PHASECHK.TRANS64 P0, [R11+URZ], R6 ;  /* 0x000000060b0085a7 */ /* 0x000ea4000800007f */
[----:B--2---:R-:W-:Y:S05]  /*83a0*/  @!P0 BRA `(.L_x_209) ;  /* 0xfffffffc00f08947 */ /* 0x004fea000383ffff */
[----:B------:R-:W-:Y:S05]  /*83b0*/  BRA `(.L_x_238) ;  /* 0xfffffff400c07947 */ /* 0x000fea000383ffff */
.L_x_239:
[----:B------:R-:W-:-:S00]  /*83c0*/  BRA `(.L_x_239) ;  /* 0xfffffffc00fc7947 */ /* 0x000fc0000383ffff */
[----:B------:R-:W-:-:S00]  /*83d0*/  NOP ;  /* 0x0000000000007918 */ /* 0x000fc00000000000 */
        /* <DEDUP_REMOVED lines=10> */
.L_x_240:


//--------------------- .nv.global.init           --------------------------
	.section	.nv.global.init,"aw",@progbits
.nv.global.init:
	.type		$str$22,@object
	.size		$str$22,($str$23 - $str$22)
$str$22:
        /*0000*/ 	.byte	0x6b, 0x5f, 0x74, 0x69, 0x6c, 0x65, 0x5f, 0x63, 0x6f, 0x75, 0x6e, 0x74, 0x20, 0x3e, 0x3d, 0x20
        /*0010*/ 	.byte	0x31, 0x00
	.type		$str$23,@object
	.size		$str$23,(__unnamed_1 - $str$23)
$str$23:
        /*0012*/ 	.byte	0x2f, 0x74, 0x6d, 0x70, 0x2f, 0x63, 0x75, 0x74, 0x6c, 0x61, 0x73, 0x73, 0x5f, 0x73, 0x77, 0x65
        /*0022*/ 	.byte	0x65, 0x70, 0x5f, 0x73, 0x72, 0x63, 0x2f, 0x69, 0x6e, 0x63, 0x6c, 0x75, 0x64, 0x65, 0x2f, 0x63
        /*0032*/ 	.byte	0x75, 0x74, 0x6c, 0x61, 0x73, 0x73, 0x2f, 0x67, 0x65, 0x6d, 0x6d, 0x2f, 0x63, 0x6f, 0x6c, 0x6c
        /*0042*/ 	.byte	0x65, 0x63, 0x74, 0x69, 0x76, 0x65, 0x2f, 0x73, 0x6d, 0x39, 0x30, 0x5f, 0x6d, 0x6d, 0x61, 0x5f
        /*0052*/ 	.byte	0x74, 0x6d, 0x61, 0x5f, 0x67, 0x6d, 0x6d, 0x61, 0x5f, 0x73, 0x73, 0x5f, 0x77, 0x61, 0x72, 0x70
        /*0062*/ 	.byte	0x73, 0x70, 0x65, 0x63, 0x69, 0x61, 0x6c, 0x69, 0x7a, 0x65, 0x64, 0x2e, 0x68, 0x70, 0x70, 0x00
	.type		__unnamed_1,@object
	.size		__unnamed_1,(.L_0 - __unnamed_1)
__unnamed_1:
        /*0072*/ 	.byte	0x76, 0x6f, 0x69, 0x64, 0x20, 0x63, 0x75, 0x74, 0x6c, 0x61, 0x73, 0x73, 0x3a, 0x3a, 0x67, 0x65
        /* <DEDUP_REMOVED lines=172> */
        /*0b42*/ 	.byte	0x65, 0x6e, 0x74, 0x69, 0x74, 0x79, 0x5d, 0x00
.L_0:


//--------------------- .nv.shared._ZN7cutlass13device_kernelINS_4gemm6kernel13GemmUniversalIN4cute5tupleIJiiiiEEENS1_10collective13CollectiveMmaINS1_34MainloopSm90TmaGmmaWarpSpecializedILi22ENS5_IJNS4_1CILi4EEENSA_ILi1EEESC_EEENS1_35KernelTmaWarpSpecializedCooperativeEEENS5_IJNSA_ILi256EEENSA_ILi64EEENSA_ILi32EEEEEEaNS5_IJlSC_lEEEaSK_NS4_8TiledMMAINS4_8MMA_AtomIJNS4_4SM904GMMA26MMA_64x64x32_S32S8S8_SS_TNEEEENS4_6LayoutINS5_IJNSA_ILi2EEESC_SC_EEENS5_IJSC_NSA_ILi0EEESU_EEEEENS5_IJNS4_10UnderscoreESX_SX_EEEEENS4_13SM90_TMA_LOADENS4_14ComposedLayoutINS4_7SwizzleILi1ELi4ELi3EEENS4_18smem_ptr_flag_bitsILi8EEENSR_INS5_IJNSA_ILi8EEESI_EEENS5_IJSI_SC_EEEEEEEvNS4_8identityENS4_23SM90_TMA_LOAD_MULTICASTES1A_vS1B_EENS_8epilogue10collective6detail29Sm90TmaWarpSpecializedAdapterINS1F_15DefaultEpilogueIaSK_SK_NS1E_6thread17LinearCombinationIaLi1EiiLNS1J_9ScaleType4KindE0ELNS_15FloatRoundStyleE2EaEENS1_15EpilogueDefaultEEEEEvvEEEEvNT_6ParamsE --------------------------
	.section	.nv.shared._ZN7cutlass13device_kernelINS_4gemm6kernel13GemmUniversalIN4cute5tupleIJiiiiEEENS1_10collective13CollectiveMmaINS1_34MainloopSm90TmaGmmaWarpSpecializedILi22ENS5_IJNS4_1CILi4EEENSA_ILi1EEESC_EEENS1_35KernelTmaWarpSpecializedCooperativeEEENS5_IJNSA_ILi256EEENSA_ILi64EEENSA_ILi32EEEEEEaNS5_IJlSC_lEEEaSK_NS4_8TiledMMAINS4_8MMA_AtomIJNS4_4SM904GMMA26MMA_64x64x32_S32S8S8_SS_TNEEEENS4_6LayoutINS5_IJNSA_ILi2EEESC_SC_EEENS5_IJSC_NSA_ILi0EEESU_EEEEENS5_IJNS4_10UnderscoreESX_SX_EEEEENS4_13SM90_TMA_LOADENS4_14ComposedLayoutINS4_7SwizzleILi1ELi4ELi3EEENS4_18smem_ptr_flag_bitsILi8EEENSR_INS5_IJNSA_ILi8EEESI_EEENS5_IJSI_SC_EEEEEEEvNS4_8identityENS4_23SM90_TMA_LOAD_MULTICASTES1A_vS1B_EENS_8epilogue10collective6detail29Sm90TmaWarpSpecializedAdapterINS1F_15DefaultEpilogueIaSK_SK_NS1E_6thread17LinearCombinationIaLi1EiiLNS1J_9ScaleType4KindE0ELNS_15FloatRoundStyleE2EaEENS1_15EpilogueDefaultEEEEEvvEEEEvNT_6ParamsE,"aw",@nobits
	.sectionflags	@""
	.align	16
	.zero		1024


//--------------------- .nv.shared.reserved.0     --------------------------
	.section	.nv.shared.reserved.0,"aw",@nobits
	.weak		__nv_reservedSMEM_offset_0_alias
	.size		__nv_reservedSMEM_offset_0_alias, 0, 0
	.other		__nv_reservedSMEM_offset_0_alias,@"STO_CUDA_RESERVED_SHARED STV_DEFAULT"
__nv_reservedSMEM_offset_0_alias:
	.zero		0


//--------------------- .nv.global                --------------------------
	.section	.nv.global,"aw",@nobits
.nv.global:
	.type		_ZN40_INTERNAL_3e9f4a15_4_k_cu_47dc9973_195914cute1_E,@object
	.size		_ZN40_INTERNAL_3e9f4a15_4_k_cu_47dc9973_195914cute1_E,(_ZN40_INTERNAL_3e9f4a15_4_k_cu_47dc9973_195914cuda3std3__45__cpo6cbeginE - _ZN40_INTERNAL_3e9f4a15_4_k_cu_47dc9973_195914cute1_E)
_ZN40_INTERNAL_3e9f4a15_4_k_cu_47dc9973_195914cute1_E:
	.zero		1
	.type		_ZN40_INTERNAL_3e9f4a15_4_k_cu_47dc9973_195914cuda3std3__45__cpo6cbeginE,@object
	.size		_ZN40_INTERNAL_3e9f4a15_4_k_cu_47dc9973_195914cuda3std3__45__cpo6cbeginE,(_ZN40_INTERNAL_3e9f4a15_4_k_cu_47dc9973_195914cuda3std3__48in_placeE - _ZN40_INTERNAL_3e9f4a15_4_k_cu_47dc9973_195914cuda3std3__45__cpo6cbeginE)
_ZN40_INTERNAL_3e9f4a15_4_k_cu_47dc9973_195914cuda3std3__45__cpo6cbeginE:
	.zero		1
	.type		_ZN40_INTERNAL_3e9f4a15_4_k_cu_47dc9973_195914cuda3std3__48in_placeE,@object
	.size		_ZN40_INTERNAL_3e9f4a15_4_k_cu_47dc9973_195914cuda3std3__48in_placeE,(_ZN40_INTERNAL_3e9f4a15_4_k_cu_47dc9973_195914cuda3std6ranges3__45__cpo9iter_moveE - _ZN40_INTERNAL_3e9f4a15_4_k_cu_47dc9973_195914cuda3std3__48in_placeE)
_ZN40_INTERNAL_3e9f4a15_4_k_cu_47dc9973_195914cuda3std3__48in_placeE:
	.zero		1
	.type		_ZN40_INTERNAL_3e9f4a15_4_k_cu_47dc9973_195914cuda3std6ranges3__45__cpo9iter_moveE,@object
	.size		_ZN40_INTERNAL_3e9f4a15_4_k_cu_47dc9973_195914cuda3std6ranges3__45__cpo9iter_moveE,(_ZN40_INTERNAL_3e9f4a15_4_k_cu_47dc9973_195914cuda3std3__45__cpo5beginE - _ZN40_INTERNAL_3e9f4a15_4_k_cu_47dc9973_195914cuda3std6ranges3__45__cpo9iter_moveE)
_ZN40_INTERNAL_3e9f4a15_4_k_cu_47dc9973_195914cuda3std6ranges3__45__cpo9iter_moveE:
	.zero		1
	.type		_ZN40_INTERNAL_3e9f4a15_4_k_cu_47dc9973_195914cuda3std3__45__cpo5beginE,@object
	.size		_ZN40_INTERNAL_3e9f4a15_4_k_cu_47dc9973_195914cuda3std3__45__cpo5beginE,(_ZN40_INTERNAL_3e9f4a15_4_k_cu_47dc9973_195914cuda3std3__442_GLOBAL__N__3e9f4a15_4_k_cu_47dc9973_195916ignoreE - _ZN40_INTERNAL_3e9f4a15_4_k_cu_47dc9973_195914cuda3std3__45__cpo5beginE)
_ZN40_INTERNAL_3e9f4a15_4_k_cu_47dc9973_195914cuda3std3__45__cpo5beginE:
	.zero		1
	.type		_ZN40_INTERNAL_3e9f4a15_4_k_cu_47dc9973_195914cuda3std3__442_GLOBAL__N__3e9f4a15_4_k_cu_47dc9973_195916ignoreE,@object
	.size		_ZN40_INTERNAL_3e9f4a15_4_k_cu_47dc9973_195914cuda3std3__442_GLOBAL__N__3e9f4a15_4_k_cu_47dc9973_195916ignoreE,(_ZN40_INTERNAL_3e9f4a15_4_k_cu_47dc9973_195914cute7productE - _ZN40_INTERNAL_3e9f4a15_4_k_cu_47dc9973_195914cuda3std3__442_GLOBAL__N__3e9f4a15_4_k_cu_47dc9973_195916ignoreE)
_ZN40_INTERNAL_3e9f4a15_4_k_cu_47dc9973_195914cuda3std3__442_GLOBAL__N__3e9f4a15_4_k_cu_47dc9973_195916ignoreE:
	.zero		1
	.type		_ZN40_INTERNAL_3e9f4a15_4_k_cu_47dc9973_195914cute7productE,@object
	.size		_ZN40_INTERNAL_3e9f4a15_4_k_cu_47dc9973_195914cute7productE,(_ZN40_INTERNAL_3e9f4a15_4_k_cu_47dc9973_195914cuda3std3__45__cpo3endE - _ZN40_INTERNAL_3e9f4a15_4_k_cu_47dc9973_195914cute7productE)
_ZN40_INTERNAL_3e9f4a15_4_k_cu_47dc9973_195914cute7productE:
	.zero		1
	.type		_ZN40_INTERNAL_3e9f4a15_4_k_cu_47dc9973_195914cuda3std3__45__cpo3endE,@object
	.size		_ZN40_INTERNAL_3e9f4a15_4_k_cu_47dc9973_195914cuda3std3__45__cpo3endE,(_ZN40_INTERNAL_3e9f4a15_4_k_cu_47dc9973_195914cuda3std3__419piecewise_constructE - _ZN40_INTERNAL_3e9f4a15_4_k_cu_47dc9973_195914cuda3std3__45__cpo3endE)
_ZN40_INTERNAL_3e9f4a15_4_k_cu_47dc9973_195914cuda3std3__45__cpo3endE:
	.zero		1
	.type		_ZN40_INTERNAL_3e9f4a15_4_k_cu_47dc9973_195914cuda3std3__419piecewise_constructE,@object
	.size		_ZN40_INTERNAL_3e9f4a15_4_k_cu_47dc9973_195914cuda3std3__419piecewise_constructE,(_ZN40_INTERNAL_3e9f4a15_4_k_cu_47dc9973_195914cuda3std3__45__cpo4cendE - _ZN40_INTERNAL_3e9f4a15_4_k_cu_47dc9973_195914cuda3std3__419piecewise_constructE)
_ZN40_INTERNAL_3e9f4a15_4_k_cu_47dc9973_195914cuda3std3__419piecewise_constructE:
	.zero		1
	.type		_ZN40_INTERNAL_3e9f4a15_4_k_cu_47dc9973_195914cuda3std3__45__cpo4cendE,@object
	.size		_ZN40_INTERNAL_3e9f4a15_4_k_cu_47dc9973_195914cuda3std3__45__cpo4cendE,(_ZN40_INTERNAL_3e9f4a15_4_k_cu_47dc9973_195914cuda3std6ranges3__45__cpo4swapE - _ZN40_INTERNAL_3e9f4a15_4_k_cu_47dc9973_195914cuda3std3__45__cpo4cendE)
_ZN40_INTERNAL_3e9f4a15_4_k_cu_47dc9973_195914cuda3std3__45__cpo4cendE:
	.zero		1
	.type		_ZN40_INTERNAL_3e9f4a15_4_k_cu_47dc9973_195914cuda3std6ranges3__45__cpo4swapE,@object
	.size		_ZN40_INTERNAL_3e9f4a15_4_k_cu_47dc9973_195914cuda3std6ranges3__45__cpo4swapE,(.L_8 - _ZN40_INTERNAL_3e9f4a15_4_k_cu_47dc9973_195914cuda3std6ranges3__45__cpo4swapE)
_ZN40_INTERNAL_3e9f4a15_4_k_cu_47dc9973_195914cuda3std6ranges3__45__cpo4swapE:
	.zero		1
.L_8:


//--------------------- .nv.constant0._ZN7cutlass13device_kernelINS_4gemm6kernel13GemmUniversalIN4cute5tupleIJiiiiEEENS1_10collective13CollectiveMmaINS1_34MainloopSm90TmaGmmaWarpSpecializedILi22ENS5_IJNS4_1CILi4EEENSA_ILi1EEESC_EEENS1_35KernelTmaWarpSpecializedCooperativeEEENS5_IJNSA_ILi256EEENSA_ILi64EEENSA_ILi32EEEEEEaNS5_IJlSC_lEEEaSK_NS4_8TiledMMAINS4_8MMA_AtomIJNS4_4SM904GMMA26MMA_64x64x32_S32S8S8_SS_TNEEEENS4_6LayoutINS5_IJNSA_ILi2EEESC_SC_EEENS5_IJSC_NSA_ILi0EEESU_EEEEENS5_IJNS4_10UnderscoreESX_SX_EEEEENS4_13SM90_TMA_LOADENS4_14ComposedLayoutINS4_7SwizzleILi1ELi4ELi3EEENS4_18smem_ptr_flag_bitsILi8EEENSR_INS5_IJNSA_ILi8EEESI_EEENS5_IJSI_SC_EEEEEEEvNS4_8identityENS4_23SM90_TMA_LOAD_MULTICASTES1A_vS1B_EENS_8epilogue10collective6detail29Sm90TmaWarpSpecializedAdapterINS1F_15DefaultEpilogueIaSK_SK_NS1E_6thread17LinearCombinationIaLi1EiiLNS1J_9ScaleType4KindE0ELNS_15FloatRoundStyleE2EaEENS1_15EpilogueDefaultEEEEEvvEEEEvNT_6ParamsE --------------------------
	.section	.nv.constant0._ZN7cutlass13device_kernelINS_4gemm6kernel13GemmUniversalIN4cute5tupleIJiiiiEEENS1_10collective13CollectiveMmaINS1_34MainloopSm90TmaGmmaWarpSpecializedILi22ENS5_IJNS4_1CILi4EEENSA_ILi1EEESC_EEENS1_35KernelTmaWarpSpecializedCooperativeEEENS5_IJNSA_ILi256EEENSA_ILi64EEENSA_ILi32EEEEEEaNS5_IJlSC_lEEEaSK_NS4_8TiledMMAINS4_8MMA_AtomIJNS4_4SM904GMMA26MMA_64x64x32_S32S8S8_SS_TNEEEENS4_6LayoutINS5_IJNSA_ILi2EEESC_SC_EEENS5_IJSC_NSA_ILi0EEESU_EEEEENS5_IJNS4_10UnderscoreESX_SX_EEEEENS4_13SM90_TMA_LOADENS4_14ComposedLayoutINS4_7SwizzleILi1ELi4ELi3EEENS4_18smem_ptr_flag_bitsILi8EEENSR_INS5_IJNSA_ILi8EEESI_EEENS5_IJSI_SC_EEEEEEEvNS4_8identityENS4_23SM90_TMA_LOAD_MULTICASTES1A_vS1B_EENS_8epilogue10collective6detail29Sm90TmaWarpSpecializedAdapterINS1F_15DefaultEpilogueIaSK_SK_NS1E_6thread17LinearCombinationIaLi1EiiLNS1J_9ScaleType4KindE0ELNS_15FloatRoundStyleE2EaEENS1_15EpilogueDefaultEEEEEvvEEEEvNT_6ParamsE,"a",@progbits
	.sectionflags	@""
	.align	4
.nv.constant0._ZN7cutlass13device_kernelINS_4gemm6kernel13GemmUniversalIN4cute5tupleIJiiiiEEENS1_10collective13CollectiveMmaINS1_34MainloopSm90TmaGmmaWarpSpecializedILi22ENS5_IJNS4_1CILi4EEENSA_ILi1EEESC_EEENS1_35KernelTmaWarpSpecializedCooperativeEEENS5_IJNSA_ILi256EEENSA_ILi64EEENSA_ILi32EEEEEEaNS5_IJlSC_lEEEaSK_NS4_8TiledMMAINS4_8MMA_AtomIJNS4_4SM904GMMA26MMA_64x64x32_S32S8S8_SS_TNEEEENS4_6LayoutINS5_IJNSA_ILi2EEESC_SC_EEENS5_IJSC_NSA_ILi0EEESU_EEEEENS5_IJNS4_10UnderscoreESX_SX_EEEEENS4_13SM90_TMA_LOADENS4_14ComposedLayoutINS4_7SwizzleILi1ELi4ELi3EEENS4_18smem_ptr_flag_bitsILi8EEENSR_INS5_IJNSA_ILi8EEESI_EEENS5_IJSI_SC_EEEEEEEvNS4_8identityENS4_23SM90_TMA_LOAD_MULTICASTES1A_vS1B_EENS_8epilogue10collective6detail29Sm90TmaWarpSpecializedAdapterINS1F_15DefaultEpilogueIaSK_SK_NS1E_6thread17LinearCombinationIaLi1EiiLNS1J_9ScaleType4KindE0ELNS_15FloatRoundStyleE2EaEENS1_15EpilogueDefaultEEEEEvvEEEEvNT_6ParamsE:
	.zero		1664


//--------------------- SYMBOLS --------------------------

	.type		.nv.reservedSmem.offset0,@object
	.size		.nv.reservedSmem.offset0,0x4
	.type		__assertfail,@function
